// auto-generated by cutlass_sweep.gemm — config: {"arch": "sm_90", "cluster_m": 2, "cluster_n": 2, "dtype": "e5m2", "stages": 5, "tile_k": 64, "tile_m": 256, "tile_n": 64}
#include "cutlass/cutlass.h"
#include "cutlass/gemm/collective/collective_builder.hpp"
#include "cutlass/gemm/device/gemm_universal_adapter.h"
#include "cutlass/gemm/kernel/gemm_universal.hpp"
#include "cutlass/epilogue/collective/collective_builder.hpp"

using ElemA = cutlass::float_e5m2_t;
using ElemB = cutlass::float_e5m2_t;
using ElemCD = cutlass::float_e5m2_t;
using Acc  = float;
using TileShape    = cute::Shape<cute::_256, cute::_64, cute::_64>;
using ClusterShape = cute::Shape<cute::_2, cute::_2, cute::_1>;

using CollectiveEpilogue = typename cutlass::epilogue::collective::CollectiveBuilder<
    cutlass::arch::Sm90, cutlass::arch::OpClassTensorOp,
    TileShape, ClusterShape,
    cutlass::epilogue::collective::EpilogueTileAuto,
    Acc, Acc,
    ElemCD, cutlass::layout::RowMajor, 128 / cutlass::sizeof_bits<ElemCD>::value,
    ElemCD, cutlass::layout::RowMajor, 128 / cutlass::sizeof_bits<ElemCD>::value,
    cutlass::epilogue::collective::EpilogueScheduleAuto
  >::CollectiveOp;

using CollectiveMainloop = typename cutlass::gemm::collective::CollectiveBuilder<
    cutlass::arch::Sm90, cutlass::arch::OpClassTensorOp,
    ElemA, cutlass::layout::RowMajor, 128 / cutlass::sizeof_bits<ElemA>::value,
    ElemB, cutlass::layout::ColumnMajor, 128 / cutlass::sizeof_bits<ElemB>::value,
    Acc,
    TileShape, ClusterShape,
    cutlass::gemm::collective::StageCount<5>,
    cutlass::gemm::collective::KernelScheduleAuto
  >::CollectiveOp;

using GemmKernel = cutlass::gemm::kernel::GemmUniversal<
    cute::Shape<int,int,int,int>,
    CollectiveMainloop,
    CollectiveEpilogue
>;
using Gemm = cutlass::gemm::device::GemmUniversalAdapter<GemmKernel>;

// Force the device kernel symbol into the cubin without needing a host main.
auto* _anchor = &cutlass::device_kernel<GemmKernel>;


// ===== COMPILED SASS (sm_90a) =====

	.target	sm_90a

	.elftype	@"ET_EXEC"


//--------------------- .note.nv.tkinfo           --------------------------
	.section	.note.nv.tkinfo,"",@"SHT_NOTE"
	.sectionflags	@"SHF_NOTE_NV_TKINFO"
	.tkinfo
        /*0018*/ 	.word	0x00000002
        /*0030*/ 	.string	""
        /*0030*/ 	.string	"ptxas"
        /*0030*/ 	.string	"Cuda compilation tools, release 13.0, V13.0.88"
        /*0030*/ 	.string	"Build cuda_13.0.r13.0/compiler.36424714_0"
        /*0030*/ 	.string	"-arch sm_90a -m 64 "



//--------------------- .note.nv.cuinfo           --------------------------
	.section	.note.nv.cuinfo,"",@"SHT_NOTE"
	.sectionflags	@"SHF_NOTE_NV_CUINFO"
        /*0018*/ 	.short	0x0002
        /*001a*/ 	.short	0x005a
        /*001c*/ 	.short	0x0082
	.zero		2


//--------------------- .nv.info                  --------------------------
	.section	.nv.info,"",@"SHT_CUDA_INFO"
	.align	4


	//----- nvinfo : EIATTR_REGCOUNT
	.align		4
        /*0000*/ 	.byte	0x04, 0x2f
        /*0002*/ 	.short	(.L_12 - .L_11)
	.align		4
.L_11:
        /*0004*/ 	.word	index@(_ZN7cutlass13device_kernelINS_4gemm6kernel13GemmUniversalIN4cute5tupleIJiiiiEEENS1_10collective13CollectiveMmaINS1_37MainloopSm90TmaGmmaWarpSpecializedFP8ILi5ENS5_IJNS4_1CILi2EEESB_NSA_ILi1EEEEEENS1_35KernelTmaWarpSpecializedCooperativeEEENS5_IJNSA_ILi256EEENSA_ILi64EEESH_EEENS_12float_e5m2_tENS5_IJlSC_lEEESJ_SK_NS4_8TiledMMAINS4_8MMA_AtomIJNS4_4SM904GMMA30MMA_64x64x32_F32E5M2E5M2_SS_TNILNSO_7ScaleInE1ELSQ_1EEEEEENS4_6LayoutINS5_IJSB_SC_SC_EEENS5_IJSC_NSA_ILi0EEESV_EEEEENS5_IJNS4_10UnderscoreESY_SY_EEEEENS4_23SM90_TMA_LOAD_MULTICASTENS4_14ComposedLayoutINS4_7SwizzleILi2ELi4ELi3EEENS4_18smem_ptr_flag_bitsILi8EEENST_INS5_IJNSA_ILi8EEESH_EEENS5_IJSH_SC_EEEEEEEvNS4_8identityES11_S1B_vS1C_EENS_8epilogue10collective6detail29Sm90TmaWarpSpecializedAdapterINS1F_15DefaultEpilogueISJ_SK_SK_NS1E_6thread17LinearCombinationISJ_Li1EffLNS1J_9ScaleType4KindE0ELNS_15FloatRoundStyleE2ESJ_EENS1_15EpilogueDefaultEEEEEvvEEEEvNT_6ParamsE)
        /*0008*/ 	.word	0x000000a8


	//----- nvinfo : EIATTR_FRAME_SIZE
	.align		4
.L_12:
        /*000c*/ 	.byte	0x04, 0x11
        /*000e*/ 	.short	(.L_14 - .L_13)
	.align		4
.L_13:
        /*0010*/ 	.word	index@(_ZN7cutlass13device_kernelINS_4gemm6kernel13GemmUniversalIN4cute5tupleIJiiiiEEENS1_10collective13CollectiveMmaINS1_37MainloopSm90TmaGmmaWarpSpecializedFP8ILi5ENS5_IJNS4_1CILi2EEESB_NSA_ILi1EEEEEENS1_35KernelTmaWarpSpecializedCooperativeEEENS5_IJNSA_ILi256EEENSA_ILi64EEESH_EEENS_12float_e5m2_tENS5_IJlSC_lEEESJ_SK_NS4_8TiledMMAINS4_8MMA_AtomIJNS4_4SM904GMMA30MMA_64x64x32_F32E5M2E5M2_SS_TNILNSO_7ScaleInE1ELSQ_1EEEEEENS4_6LayoutINS5_IJSB_SC_SC_EEENS5_IJSC_NSA_ILi0EEESV_EEEEENS5_IJNS4_10UnderscoreESY_SY_EEEEENS4_23SM90_TMA_LOAD_MULTICASTENS4_14ComposedLayoutINS4_7SwizzleILi2ELi4ELi3EEENS4_18smem_ptr_flag_bitsILi8EEENST_INS5_IJNSA_ILi8EEESH_EEENS5_IJSH_SC_EEEEEEEvNS4_8identityES11_S1B_vS1C_EENS_8epilogue10collective6detail29Sm90TmaWarpSpecializedAdapterINS1F_15DefaultEpilogueISJ_SK_SK_NS1E_6thread17LinearCombinationISJ_Li1EffLNS1J_9ScaleType4KindE0ELNS_15FloatRoundStyleE2ESJ_EENS1_15EpilogueDefaultEEEEEvvEEEEvNT_6ParamsE)
        /*0014*/ 	.word	0x00000000


	//----- nvinfo : EIATTR_MIN_STACK_SIZE
	.align		4
.L_14:
        /*0018*/ 	.byte	0x04, 0x12
        /*001a*/ 	.short	(.L_16 - .L_15)
	.align		4
.L_15:
        /*001c*/ 	.word	index@(_ZN7cutlass13device_kernelINS_4gemm6kernel13GemmUniversalIN4cute5tupleIJiiiiEEENS1_10collective13CollectiveMmaINS1_37MainloopSm90TmaGmmaWarpSpecializedFP8ILi5ENS5_IJNS4_1CILi2EEESB_NSA_ILi1EEEEEENS1_35KernelTmaWarpSpecializedCooperativeEEENS5_IJNSA_ILi256EEENSA_ILi64EEESH_EEENS_12float_e5m2_tENS5_IJlSC_lEEESJ_SK_NS4_8TiledMMAINS4_8MMA_AtomIJNS4_4SM904GMMA30MMA_64x64x32_F32E5M2E5M2_SS_TNILNSO_7ScaleInE1ELSQ_1EEEEEENS4_6LayoutINS5_IJSB_SC_SC_EEENS5_IJSC_NSA_ILi0EEESV_EEEEENS5_IJNS4_10UnderscoreESY_SY_EEEEENS4_23SM90_TMA_LOAD_MULTICASTENS4_14ComposedLayoutINS4_7SwizzleILi2ELi4ELi3EEENS4_18smem_ptr_flag_bitsILi8EEENST_INS5_IJNSA_ILi8EEESH_EEENS5_IJSH_SC_EEEEEEEvNS4_8identityES11_S1B_vS1C_EENS_8epilogue10collective6detail29Sm90TmaWarpSpecializedAdapterINS1F_15DefaultEpilogueISJ_SK_SK_NS1E_6thread17LinearCombinationISJ_Li1EffLNS1J_9ScaleType4KindE0ELNS_15FloatRoundStyleE2ESJ_EENS1_15EpilogueDefaultEEEEEvvEEEEvNT_6ParamsE)
        /*0020*/ 	.word	0x00000000
.L_16:


//--------------------- .nv.compat                --------------------------
	.section	.nv.compat,"",@"SHT_CUDA_COMPAT_INFO"
	.align	4
        /*0000*/ 	.byte	0x02, 0x09, 0x01, 0x00, 0x02, 0x02, 0x04, 0x00, 0x02, 0x05, 0x05, 0x00, 0x03, 0x07, 0x01, 0x01
        /*0010*/ 	.byte	0x02, 0x03, 0x01, 0x00, 0x02, 0x06, 0x01, 0x00, 0x04, 0x0b, 0x08, 0x00, 0x00, 0x00, 0x00, 0x00
        /*0020*/ 	.byte	0x00, 0x00, 0x00, 0x00


//--------------------- .nv.info._ZN7cutlass13device_kernelINS_4gemm6kernel13GemmUniversalIN4cute5tupleIJiiiiEEENS1_10collective13CollectiveMmaINS1_37MainloopSm90TmaGmmaWarpSpecializedFP8ILi5ENS5_IJNS4_1CILi2EEESB_NSA_ILi1EEEEEENS1_35KernelTmaWarpSpecializedCooperativeEEENS5_IJNSA_ILi256EEENSA_ILi64EEESH_EEENS_12float_e5m2_tENS5_IJlSC_lEEESJ_SK_NS4_8TiledMMAINS4_8MMA_AtomIJNS4_4SM904GMMA30MMA_64x64x32_F32E5M2E5M2_SS_TNILNSO_7ScaleInE1ELSQ_1EEEEEENS4_6LayoutINS5_IJSB_SC_SC_EEENS5_IJSC_NSA_ILi0EEESV_EEEEENS5_IJNS4_10UnderscoreESY_SY_EEEEENS4_23SM90_TMA_LOAD_MULTICASTENS4_14ComposedLayoutINS4_7SwizzleILi2ELi4ELi3EEENS4_18smem_ptr_flag_bitsILi8EEENST_INS5_IJNSA_ILi8EEESH_EEENS5_IJSH_SC_EEEEEEEvNS4_8identityES11_S1B_vS1C_EENS_8epilogue10collective6detail29Sm90TmaWarpSpecializedAdapterINS1F_15DefaultEpilogueISJ_SK_SK_NS1E_6thread17LinearCombinationISJ_Li1EffLNS1J_9ScaleType4KindE0ELNS_15FloatRoundStyleE2ESJ_EENS1_15EpilogueDefaultEEEEEvvEEEEvNT_6ParamsE --------------------------
	.section	.nv.info._ZN7cutlass13device_kernelINS_4gemm6kernel13GemmUniversalIN4cute5tupleIJiiiiEEENS1_10collective13CollectiveMmaINS1_37MainloopSm90TmaGmmaWarpSpecializedFP8ILi5ENS5_IJNS4_1CILi2EEESB_NSA_ILi1EEEEEENS1_35KernelTmaWarpSpecializedCooperativeEEENS5_IJNSA_ILi256EEENSA_ILi64EEESH_EEENS_12float_e5m2_tENS5_IJlSC_lEEESJ_SK_NS4_8TiledMMAINS4_8MMA_AtomIJNS4_4SM904GMMA30MMA_64x64x32_F32E5M2E5M2_SS_TNILNSO_7ScaleInE1ELSQ_1EEEEEENS4_6LayoutINS5_IJSB_SC_SC_EEENS5_IJSC_NSA_ILi0EEESV_EEEEENS5_IJNS4_10UnderscoreESY_SY_EEEEENS4_23SM90_TMA_LOAD_MULTICASTENS4_14ComposedLayoutINS4_7SwizzleILi2ELi4ELi3EEENS4_18smem_ptr_flag_bitsILi8EEENST_INS5_IJNSA_ILi8EEESH_EEENS5_IJSH_SC_EEEEEEEvNS4_8identityES11_S1B_vS1C_EENS_8epilogue10collective6detail29Sm90TmaWarpSpecializedAdapterINS1F_15DefaultEpilogueISJ_SK_SK_NS1E_6thread17LinearCombinationISJ_Li1EffLNS1J_9ScaleType4KindE0ELNS_15FloatRoundStyleE2ESJ_EENS1_15EpilogueDefaultEEEEEvvEEEEvNT_6ParamsE,"",@"SHT_CUDA_INFO"
	.sectionflags	@""
	.align	4


	//----- nvinfo : EIATTR_CUDA_API_VERSION
	.align		4
        /*0000*/ 	.byte	0x04, 0x37
        /*0002*/ 	.short	(.L_18 - .L_17)
.L_17:
        /*0004*/ 	.word	0x00000082


	//----- nvinfo : EIATTR_KPARAM_INFO
	.align		4
.L_18:
        /*0008*/ 	.byte	0x04, 0x17
        /*000a*/ 	.short	(.L_20 - .L_19)
.L_19:
        /*000c*/ 	.word	0x00000000
        /*0010*/ 	.short	0x0000
        /*0012*/ 	.short	0x0070
        /*0014*/ 	.byte	0x00, 0xf0, 0x01, 0x10


	//----- nvinfo : EIATTR_SPARSE_MMA_MASK
	.align		4
.L_20:
        /*0018*/ 	.byte	0x03, 0x50
        /*001a*/ 	.short	0x0000


	//----- nvinfo : EIATTR_MAXREG_COUNT
	.align		4
        /*001c*/ 	.byte	0x03, 0x1b
        /*001e*/ 	.short	0x00a8


	//----- nvinfo : EIATTR_NUM_BARRIERS
	.align		4
        /*0020*/ 	.byte	0x02, 0x4c
        /*0022*/ 	.byte	0x01
	.zero		1


	//----- nvinfo : EIATTR_MERCURY_ISA_VERSION
	.align		4
        /*0024*/ 	.byte	0x03, 0x5f
        /*0026*/ 	.short	0x0101


	//----- nvinfo : EIATTR_INT_WARP_WIDE_INSTR_OFFSETS
	.align		4
        /*0028*/ 	.byte	0x04, 0x31
        /*002a*/ 	.short	(.L_22 - .L_21)


	//   ....[0]....
.L_21:
        /*002c*/ 	.word	0x000004c0


	//   ....[1]....
        /*0030*/ 	.word	0x000004f0


	//   ....[2]....
        /*0034*/ 	.word	0x00000670


	//----- nvinfo : EIATTR_COOP_GROUP_MASK_REGIDS
	.align		4
.L_22:
        /*0038*/ 	.byte	0x04, 0x29
        /*003a*/ 	.short	(.L_24 - .L_23)


	//   ....[0]....
.L_23:
        /*003c*/ 	.word	0xffffffff


	//   ....[1]....
        /*0040*/ 	.word	0xffffffff


	//   ....[2]....
        /*0044*/ 	.word	0xffffffff


	//   ....[3]....
        /*0048*/ 	.word	0xffffffff


	//   ....[4]....
        /*004c*/ 	.word	0xffffffff


	//   ....[5]....
        /*0050*/ 	.word	0xffffffff


	//----- nvinfo : EIATTR_COOP_GROUP_INSTR_OFFSETS
	.align		4
.L_24:
        /*0054*/ 	.byte	0x04, 0x28
        /*0056*/ 	.short	(.L_26 - .L_25)


	//   ....[0]....
.L_25:
        /*0058*/ 	.word	0x00000060


	//   ....[1]....
        /*005c*/ 	.word	0x00000070


	//   ....[2]....
        /*0060*/ 	.word	0x00000130


	//   ....[3]....
        /*0064*/ 	.word	0x000002f0


	//   ....[4]....
        /*0068*/ 	.word	0x00000810


	//   ....[5]....
        /*006c*/ 	.word	0x00001290


	//----- nvinfo : EIATTR_REG_RECONFIG
	.align		4
.L_26:
        /*0070*/ 	.byte	0x01, 0x54
	.zero		2


	//----- nvinfo : EIATTR_MBARRIER_INSTR_OFFSETS
	.align		4
        /*0074*/ 	.byte	0x04, 0x39
        /*0076*/ 	.short	(.L_28 - .L_27)


	//   ....[0]....
.L_27:
        /*0078*/ 	.word	0x00000230
        /*007c*/ 	.word	0x000000ff
        /*0080*/ 	.word	0x00000000
        /*0084*/ 	.short	0x0100
        /*0086*/ 	.byte	0x08
	.zero		1


	//   ....[1]....
        /*0088*/ 	.word	0x00000240
        /*008c*/ 	.word	0x000000ff
        /*0090*/ 	.word	0x00000028
        /*0094*/ 	.short	0x0100
        /*0096*/ 	.byte	0x08
	.zero		1


	//   ....[2]....
        /*0098*/ 	.word	0x00000250
        /*009c*/ 	.word	0x000000ff
        /*00a0*/ 	.word	0x00000008
        /*00a4*/ 	.short	0x0100
        /*00a6*/ 	.byte	0x08
	.zero		1


	//   ....[3]....
        /*00a8*/ 	.word	0x00000260
        /*00ac*/ 	.word	0x000000ff
        /*00b0*/ 	.word	0x00000030
        /*00b4*/ 	.short	0x0100
        /*00b6*/ 	.byte	0x08
	.zero		1


	//   ....[4]....
        /*00b8*/ 	.word	0x00000270
        /*00bc*/ 	.word	0x000000ff
        /*00c0*/ 	.word	0x00000010
        /*00c4*/ 	.short	0x0100
        /*00c6*/ 	.byte	0x08
	.zero		1


	//   ....[5]....
        /*00c8*/ 	.word	0x00000280
        /*00cc*/ 	.word	0x000000ff
        /*00d0*/ 	.word	0x00000038
        /*00d4*/ 	.short	0x0100
        /*00d6*/ 	.byte	0x08
	.zero		1


	//   ....[6]....
        /*00d8*/ 	.word	0x00000290
        /*00dc*/ 	.word	0x000000ff
        /*00e0*/ 	.word	0x00000018
        /*00e4*/ 	.short	0x0100
        /*00e6*/ 	.byte	0x08
	.zero		1


	//   ....[7]....
        /*00e8*/ 	.word	0x000002a0
        /*00ec*/ 	.word	0x000000ff
        /*00f0*/ 	.word	0x00000040
        /*00f4*/ 	.short	0x0100
        /*00f6*/ 	.byte	0x08
	.zero		1


	//   ....[8]....
        /*00f8*/ 	.word	0x000002b0
        /*00fc*/ 	.word	0x000000ff
        /*0100*/ 	.word	0x00000020
        /*0104*/ 	.short	0x0100
        /*0106*/ 	.byte	0x08
	.zero		1


	//   ....[9]....
        /*0108*/ 	.word	0x000002c0
        /*010c*/ 	.word	0x000000ff
        /*0110*/ 	.word	0x00000048
        /*0114*/ 	.short	0x0100
        /*0116*/ 	.byte	0x08
	.zero		1


	//   ....[10]....
        /*0118*/ 	.word	0x00000700
        /*011c*/ 	.word	0x000000ff
        /*0120*/ 	.word	0x00000060
        /*0124*/ 	.short	0x0100
        /*0126*/ 	.byte	0x06
	.zero		1


	//   ....[11]....
        /*0128*/ 	.word	0x000007a0
        /*012c*/ 	.word	0x000000ff
        /*0130*/ 	.word	0x00000068
        /*0134*/ 	.short	0x0100
        /*0136*/ 	.byte	0x06
	.zero		1


	//   ....[12]....
        /*0138*/ 	.word	0x000017c0
        /*013c*/ 	.word	0x000000ff
        /*0140*/ 	.word	0x00000000
        /*0144*/ 	.short	0x010a
        /*0146*/ 	.byte	0x06
	.zero		1


	//   ....[13]....
        /*0148*/ 	.word	0x00001800
        /*014c*/ 	.word	0x000000ff
        /*0150*/ 	.word	0x00000000
        /*0154*/ 	.short	0x010a
        /*0156*/ 	.byte	0x06
	.zero		1


	//   ....[14]....
        /*0158*/ 	.word	0x000021d0
        /*015c*/ 	.word	0x000000ff
        /*0160*/ 	.word	0x00000000
        /*0164*/ 	.short	0x010a
        /*0166*/ 	.byte	0x0c
	.zero		1


	//   ....[15]....
        /*0168*/ 	.word	0x00002210
        /*016c*/ 	.word	0x000000ff
        /*0170*/ 	.word	0x00000000
        /*0174*/ 	.short	0x010a
        /*0176*/ 	.byte	0x0c
	.zero		1


	//   ....[16]....
        /*0178*/ 	.word	0x000028e0
        /*017c*/ 	.word	0x0000000e
        /*0180*/ 	.word	0x00000000
        /*0184*/ 	.short	0x0101
        /*0186*/ 	.byte	0x3f
	.zero		1


	//   ....[17]....
        /*0188*/ 	.word	0x00002f80
        /*018c*/ 	.word	0x0000000c
        /*0190*/ 	.word	0x00000000
        /*0194*/ 	.short	0x0101
        /*0196*/ 	.byte	0x3f
	.zero		1


	//   ....[18]....
        /*0198*/ 	.word	0x00008ad0
        /*019c*/ 	.word	0x00000014
        /*01a0*/ 	.word	0x00000028
        /*01a4*/ 	.short	0x010a
        /*01a6*/ 	.byte	0x3f
	.zero		1


	//   ....[19]....
        /*01a8*/ 	.word	0x00008e70
        /*01ac*/ 	.word	0x00000008
        /*01b0*/ 	.word	0x00000068
        /*01b4*/ 	.short	0x0101
        /*01b6*/ 	.byte	0x3f
	.zero		1


	//   ....[20]....
        /*01b8*/ 	.word	0x00009590
        /*01bc*/ 	.word	0x00000006
        /*01c0*/ 	.word	0x00000000
        /*01c4*/ 	.short	0x010a
        /*01c6*/ 	.byte	0x3f
	.zero		1


	//   ....[21]....
        /*01c8*/ 	.word	0x00009610
        /*01cc*/ 	.word	0x00000007
        /*01d0*/ 	.word	0x00000000
        /*01d4*/ 	.short	0x010a
        /*01d6*/ 	.byte	0x3f
	.zero		1


	//   ....[22]....
        /*01d8*/ 	.word	0x000096a0
        /*01dc*/ 	.word	0x0000000a
        /*01e0*/ 	.word	0x00000000
        /*01e4*/ 	.short	0x010a
        /*01e6*/ 	.byte	0x3f
	.zero		1


	//   ....[23]....
        /*01e8*/ 	.word	0x00009730
        /*01ec*/ 	.word	0x0000000b
        /*01f0*/ 	.word	0x00000000
        /*01f4*/ 	.short	0x010a
        /*01f6*/ 	.byte	0x3f
	.zero		1


	//   ....[24]....
        /*01f8*/ 	.word	0x000097c0
        /*01fc*/ 	.word	0x00000003
        /*0200*/ 	.word	0x00000000
        /*0204*/ 	.short	0x010a
        /*0206*/ 	.byte	0x3f
	.zero		1


	//   ....[25]....
        /*0208*/ 	.word	0x00009830
        /*020c*/ 	.word	0x0000000d
        /*0210*/ 	.word	0x00000000
        /*0214*/ 	.short	0x010a
        /*0216*/ 	.byte	0x3f
	.zero		1


	//   ....[26]....
        /*0218*/ 	.word	0x00009890
        /*021c*/ 	.word	0x0000000f
        /*0220*/ 	.word	0x00000000
        /*0224*/ 	.short	0x010a
        /*0226*/ 	.byte	0x3f
	.zero		1


	//   ....[27]....
        /*0228*/ 	.word	0x00009960
        /*022c*/ 	.word	0x00000014
        /*0230*/ 	.word	0x00000028
        /*0234*/ 	.short	0x010a
        /*0236*/ 	.byte	0x3f
	.zero		1


	//   ....[28]....
        /*0238*/ 	.word	0x00009a30
        /*023c*/ 	.word	0x00000006
        /*0240*/ 	.word	0x00000000
        /*0244*/ 	.short	0x010a
        /*0246*/ 	.byte	0x3f
	.zero		1


	//   ....[29]....
        /*0248*/ 	.word	0x00009a80
        /*024c*/ 	.word	0x00000007
        /*0250*/ 	.word	0x00000000
        /*0254*/ 	.short	0x010a
        /*0256*/ 	.byte	0x3f
	.zero		1


	//   ....[30]....
        /*0258*/ 	.word	0x00009ad0
        /*025c*/ 	.word	0x0000000a
        /*0260*/ 	.word	0x00000000
        /*0264*/ 	.short	0x010a
        /*0266*/ 	.byte	0x3f
	.zero		1


	//   ....[31]....
        /*0268*/ 	.word	0x00009b20
        /*026c*/ 	.word	0x0000000b
        /*0270*/ 	.word	0x00000000
        /*0274*/ 	.short	0x010a
        /*0276*/ 	.byte	0x3f
	.zero		1


	//----- nvinfo : EIATTR_NUM_MBARRIERS
	.align		4
.L_28:
        /*0278*/ 	.byte	0x03, 0x38
        /*027a*/ 	.short	0x000c


	//----- nvinfo : EIATTR_EXIT_INSTR_OFFSETS
	.align		4
        /*027c*/ 	.byte	0x04, 0x1c
        /*027e*/ 	.short	(.L_30 - .L_29)


	//   ....[0]....
.L_29:
        /*0280*/ 	.word	0x00000970


	//   ....[1]....
        /*0284*/ 	.word	0x00001160


	//   ....[2]....
        /*0288*/ 	.word	0x00008110


	//   ....[3]....
        /*028c*/ 	.word	0x00008670


	//   ....[4]....
        /*0290*/ 	.word	0x00009810


	//----- nvinfo : EIATTR_MAX_THREADS
	.align		4
.L_30:
        /*0294*/ 	.byte	0x04, 0x05
        /*0296*/ 	.short	(.L_32 - .L_31)
.L_31:
        /*0298*/ 	.word	0x00000180
        /*029c*/ 	.word	0x00000001
        /*02a0*/ 	.word	0x00000001


	//----- nvinfo : EIATTR_CRS_STACK_SIZE
	.align		4
.L_32:
        /*02a4*/ 	.byte	0x04, 0x1e
        /*02a6*/ 	.short	(.L_34 - .L_33)
.L_33:
        /*02a8*/ 	.word	0x00000000


	//----- nvinfo : EIATTR_CBANK_PARAM_SIZE
	.align		4
.L_34:
        /*02ac*/ 	.byte	0x03, 0x19
        /*02ae*/ 	.short	0x0470


	//----- nvinfo : EIATTR_PARAM_CBANK
	.align		4
        /*02b0*/ 	.byte	0x04, 0x0a
        /*02b2*/ 	.short	(.L_36 - .L_35)
	.align		4
.L_35:
        /*02b4*/ 	.word	index@(.nv.constant0._ZN7cutlass13device_kernelINS_4gemm6kernel13GemmUniversalIN4cute5tupleIJiiiiEEENS1_10collective13CollectiveMmaINS1_37MainloopSm90TmaGmmaWarpSpecializedFP8ILi5ENS5_IJNS4_1CILi2EEESB_NSA_ILi1EEEEEENS1_35KernelTmaWarpSpecializedCooperativeEEENS5_IJNSA_ILi256EEENSA_ILi64EEESH_EEENS_12float_e5m2_tENS5_IJlSC_lEEESJ_SK_NS4_8TiledMMAINS4_8MMA_AtomIJNS4_4SM904GMMA30MMA_64x64x32_F32E5M2E5M2_SS_TNILNSO_7ScaleInE1ELSQ_1EEEEEENS4_6LayoutINS5_IJSB_SC_SC_EEENS5_IJSC_NSA_ILi0EEESV_EEEEENS5_IJNS4_10UnderscoreESY_SY_EEEEENS4_23SM90_TMA_LOAD_MULTICASTENS4_14ComposedLayoutINS4_7SwizzleILi2ELi4ELi3EEENS4_18smem_ptr_flag_bitsILi8EEENST_INS5_IJNSA_ILi8EEESH_EEENS5_IJSH_SC_EEEEEEEvNS4_8identityES11_S1B_vS1C_EENS_8epilogue10collective6detail29Sm90TmaWarpSpecializedAdapterINS1F_15DefaultEpilogueISJ_SK_SK_NS1E_6thread17LinearCombinationISJ_Li1EffLNS1J_9ScaleType4KindE0ELNS_15FloatRoundStyleE2ESJ_EENS1_15EpilogueDefaultEEEEEvvEEEEvNT_6ParamsE)
        /*02b8*/ 	.short	0x0210
        /*02ba*/ 	.short	0x0470


	//----- nvinfo : EIATTR_SW_WAR
	.align		4
.L_36:
        /*02bc*/ 	.byte	0x04, 0x36
        /*02be*/ 	.short	(.L_38 - .L_37)
.L_37:
        /*02c0*/ 	.word	0x00000008
.L_38:


//--------------------- .nv.callgraph             --------------------------
	.section	.nv.callgraph,"",@"SHT_CUDA_CALLGRAPH"
	.align	4
	.sectionentsize	8
	.align		4
        /*0000*/ 	.word	0x00000000
	.align		4
        /*0004*/ 	.word	0xffffffff
	.align		4
        /*0008*/ 	.word	0x00000000
	.align		4
        /*000c*/ 	.word	0xfffffffe
	.align		4
        /*0010*/ 	.word	0x00000000
	.align		4
        /*0014*/ 	.word	0xfffffffd
	.align		4
        /*0018*/ 	.word	0x00000000
	.align		4
        /*001c*/ 	.word	0xfffffffc


//--------------------- .nv.constant4             --------------------------
	.section	.nv.constant4,"a",@progbits
	.align	8
	.align		8
.nv.constant4:
        /*0000*/ 	.dword	_ZN39_INTERNAL_3bf90532_4_k_cu_8d138bc5_57384cuda3std3__45__cpo5beginE
	.align		8
        /*0008*/ 	.dword	_ZN39_INTERNAL_3bf90532_4_k_cu_8d138bc5_57384cuda3std3__45__cpo3endE
	.align		8
        /*0010*/ 	.dword	_ZN39_INTERNAL_3bf90532_4_k_cu_8d138bc5_57384cuda3std3__45__cpo6cbeginE
	.align		8
        /*0018*/ 	.dword	_ZN39_INTERNAL_3bf90532_4_k_cu_8d138bc5_57384cuda3std3__45__cpo4cendE
	.align		8
        /*0020*/ 	.dword	_ZN39_INTERNAL_3bf90532_4_k_cu_8d138bc5_57384cuda3std3__441_GLOBAL__N__3bf90532_4_k_cu_8d138bc5_57386ignoreE
	.align		8
        /*0028*/ 	.dword	_ZN39_INTERNAL_3bf90532_4_k_cu_8d138bc5_57384cuda3std3__419piecewise_constructE
	.align		8
        /*0030*/ 	.dword	_ZN39_INTERNAL_3bf90532_4_k_cu_8d138bc5_57384cuda3std3__48in_placeE
	.align		8
        /*0038*/ 	.dword	_ZN39_INTERNAL_3bf90532_4_k_cu_8d138bc5_57384cuda3std6ranges3__45__cpo4swapE
	.align		8
        /*0040*/ 	.dword	_ZN39_INTERNAL_3bf90532_4_k_cu_8d138bc5_57384cuda3std6ranges3__45__cpo9iter_moveE
	.align		8
        /*0048*/ 	.dword	_ZN39_INTERNAL_3bf90532_4_k_cu_8d138bc5_57384cute7productE
	.align		8
        /*0050*/ 	.dword	_ZN39_INTERNAL_3bf90532_4_k_cu_8d138bc5_57384cute1_E


//--------------------- .text._ZN7cutlass13device_kernelINS_4gemm6kernel13GemmUniversalIN4cute5tupleIJiiiiEEENS1_10collective13CollectiveMmaINS1_37MainloopSm90TmaGmmaWarpSpecializedFP8ILi5ENS5_IJNS4_1CILi2EEESB_NSA_ILi1EEEEEENS1_35KernelTmaWarpSpecializedCooperativeEEENS5_IJNSA_ILi256EEENSA_ILi64EEESH_EEENS_12float_e5m2_tENS5_IJlSC_lEEESJ_SK_NS4_8TiledMMAINS4_8MMA_AtomIJNS4_4SM904GMMA30MMA_64x64x32_F32E5M2E5M2_SS_TNILNSO_7ScaleInE1ELSQ_1EEEEEENS4_6LayoutINS5_IJSB_SC_SC_EEENS5_IJSC_NSA_ILi0EEESV_EEEEENS5_IJNS4_10UnderscoreESY_SY_EEEEENS4_23SM90_TMA_LOAD_MULTICASTENS4_14ComposedLayoutINS4_7SwizzleILi2ELi4ELi3EEENS4_18smem_ptr_flag_bitsILi8EEENST_INS5_IJNSA_ILi8EEESH_EEENS5_IJSH_SC_EEEEEEEvNS4_8identityES11_S1B_vS1C_EENS_8epilogue10collective6detail29Sm90TmaWarpSpecializedAdapterINS1F_15DefaultEpilogueISJ_SK_SK_NS1E_6thread17LinearCombinationISJ_Li1EffLNS1J_9ScaleType4KindE0ELNS_15FloatRoundStyleE2ESJ_EENS1_15EpilogueDefaultEEEEEvvEEEEvNT_6ParamsE --------------------------
	.section	.text._ZN7cutlass13device_kernelINS_4gemm6kernel13GemmUniversalIN4cute5tupleIJiiiiEEENS1_10collective13CollectiveMmaINS1_37MainloopSm90TmaGmmaWarpSpecializedFP8ILi5ENS5_IJNS4_1CILi2EEESB_NSA_ILi1EEEEEENS1_35KernelTmaWarpSpecializedCooperativeEEENS5_IJNSA_ILi256EEENSA_ILi64EEESH_EEENS_12float_e5m2_tENS5_IJlSC_lEEESJ_SK_NS4_8TiledMMAINS4_8MMA_AtomIJNS4_4SM904GMMA30MMA_64x64x32_F32E5M2E5M2_SS_TNILNSO_7ScaleInE1ELSQ_1EEEEEENS4_6LayoutINS5_IJSB_SC_SC_EEENS5_IJSC_NSA_ILi0EEESV_EEEEENS5_IJNS4_10UnderscoreESY_SY_EEEEENS4_23SM90_TMA_LOAD_MULTICASTENS4_14ComposedLayoutINS4_7SwizzleILi2ELi4ELi3EEENS4_18smem_ptr_flag_bitsILi8EEENST_INS5_IJNSA_ILi8EEESH_EEENS5_IJSH_SC_EEEEEEEvNS4_8identityES11_S1B_vS1C_EENS_8epilogue10collective6detail29Sm90TmaWarpSpecializedAdapterINS1F_15DefaultEpilogueISJ_SK_SK_NS1E_6thread17LinearCombinationISJ_Li1EffLNS1J_9ScaleType4KindE0ELNS_15FloatRoundStyleE2ESJ_EENS1_15EpilogueDefaultEEEEEvvEEEEvNT_6ParamsE,"ax",@progbits
	.align	128
.text._ZN7cutlass13device_kernelINS_4gemm6kernel13GemmUniversalIN4cute5tupleIJiiiiEEENS1_10collective13CollectiveMmaINS1_37MainloopSm90TmaGmmaWarpSpecializedFP8ILi5ENS5_IJNS4_1CILi2EEESB_NSA_ILi1EEEEEENS1_35KernelTmaWarpSpecializedCooperativeEEENS5_IJNSA_ILi256EEENSA_ILi64EEESH_EEENS_12float_e5m2_tENS5_IJlSC_lEEESJ_SK_NS4_8TiledMMAINS4_8MMA_AtomIJNS4_4SM904GMMA30MMA_64x64x32_F32E5M2E5M2_SS_TNILNSO_7ScaleInE1ELSQ_1EEEEEENS4_6LayoutINS5_IJSB_SC_SC_EEENS5_IJSC_NSA_ILi0EEESV_EEEEENS5_IJNS4_10UnderscoreESY_SY_EEEEENS4_23SM90_TMA_LOAD_MULTICASTENS4_14ComposedLayoutINS4_7SwizzleILi2ELi4ELi3EEENS4_18smem_ptr_flag_bitsILi8EEENST_INS5_IJNSA_ILi8EEESH_EEENS5_IJSH_SC_EEEEEEEvNS4_8identityES11_S1B_vS1C_EENS_8epilogue10collective6detail29Sm90TmaWarpSpecializedAdapterINS1F_15DefaultEpilogueISJ_SK_SK_NS1E_6thread17LinearCombinationISJ_Li1EffLNS1J_9ScaleType4KindE0ELNS_15FloatRoundStyleE2ESJ_EENS1_15EpilogueDefaultEEEEEvvEEEEvNT_6ParamsE:
        .type           _ZN7cutlass13device_kernelINS_4gemm6kernel13GemmUniversalIN4cute5tupleIJiiiiEEENS1_10collective13CollectiveMmaINS1_37MainloopSm90TmaGmmaWarpSpecializedFP8ILi5ENS5_IJNS4_1CILi2EEESB_NSA_ILi1EEEEEENS1_35KernelTmaWarpSpecializedCooperativeEEENS5_IJNSA_ILi256EEENSA_ILi64EEESH_EEENS_12float_e5m2_tENS5_IJlSC_lEEESJ_SK_NS4_8TiledMMAINS4_8MMA_AtomIJNS4_4SM904GMMA30MMA_64x64x32_F32E5M2E5M2_SS_TNILNSO_7ScaleInE1ELSQ_1EEEEEENS4_6LayoutINS5_IJSB_SC_SC_EEENS5_IJSC_NSA_ILi0EEESV_EEEEENS5_IJNS4_10UnderscoreESY_SY_EEEEENS4_23SM90_TMA_LOAD_MULTICASTENS4_14ComposedLayoutINS4_7SwizzleILi2ELi4ELi3EEENS4_18smem_ptr_flag_bitsILi8EEENST_INS5_IJNSA_ILi8EEESH_EEENS5_IJSH_SC_EEEEEEEvNS4_8identityES11_S1B_vS1C_EENS_8epilogue10collective6detail29Sm90TmaWarpSpecializedAdapterINS1F_15DefaultEpilogueISJ_SK_SK_NS1E_6thread17LinearCombinationISJ_Li1EffLNS1J_9ScaleType4KindE0ELNS_15FloatRoundStyleE2ESJ_EENS1_15EpilogueDefaultEEEEEvvEEEEvNT_6ParamsE,@function
        .size           _ZN7cutlass13device_kernelINS_4gemm6kernel13GemmUniversalIN4cute5tupleIJiiiiEEENS1_10collective13CollectiveMmaINS1_37MainloopSm90TmaGmmaWarpSpecializedFP8ILi5ENS5_IJNS4_1CILi2EEESB_NSA_ILi1EEEEEENS1_35KernelTmaWarpSpecializedCooperativeEEENS5_IJNSA_ILi256EEENSA_ILi64EEESH_EEENS_12float_e5m2_tENS5_IJlSC_lEEESJ_SK_NS4_8TiledMMAINS4_8MMA_AtomIJNS4_4SM904GMMA30MMA_64x64x32_F32E5M2E5M2_SS_TNILNSO_7ScaleInE1ELSQ_1EEEEEENS4_6LayoutINS5_IJSB_SC_SC_EEENS5_IJSC_NSA_ILi0EEESV_EEEEENS5_IJNS4_10UnderscoreESY_SY_EEEEENS4_23SM90_TMA_LOAD_MULTICASTENS4_14ComposedLayoutINS4_7SwizzleILi2ELi4ELi3EEENS4_18smem_ptr_flag_bitsILi8EEENST_INS5_IJNSA_ILi8EEESH_EEENS5_IJSH_SC_EEEEEEEvNS4_8identityES11_S1B_vS1C_EENS_8epilogue10collective6detail29Sm90TmaWarpSpecializedAdapterINS1F_15DefaultEpilogueISJ_SK_SK_NS1E_6thread17LinearCombinationISJ_Li1EffLNS1J_9ScaleType4KindE0ELNS_15FloatRoundStyleE2ESJ_EENS1_15EpilogueDefaultEEEEEvvEEEEvNT_6ParamsE,(.L_x_208 - _ZN7cutlass13device_kernelINS_4gemm6kernel13GemmUniversalIN4cute5tupleIJiiiiEEENS1_10collective13CollectiveMmaINS1_37MainloopSm90TmaGmmaWarpSpecializedFP8ILi5ENS5_IJNS4_1CILi2EEESB_NSA_ILi1EEEEEENS1_35KernelTmaWarpSpecializedCooperativeEEENS5_IJNSA_ILi256EEENSA_ILi64EEESH_EEENS_12float_e5m2_tENS5_IJlSC_lEEESJ_SK_NS4_8TiledMMAINS4_8MMA_AtomIJNS4_4SM904GMMA30MMA_64x64x32_F32E5M2E5M2_SS_TNILNSO_7ScaleInE1ELSQ_1EEEEEENS4_6LayoutINS5_IJSB_SC_SC_EEENS5_IJSC_NSA_ILi0EEESV_EEEEENS5_IJNS4_10UnderscoreESY_SY_EEEEENS4_23SM90_TMA_LOAD_MULTICASTENS4_14ComposedLayoutINS4_7SwizzleILi2ELi4ELi3EEENS4_18smem_ptr_flag_bitsILi8EEENST_INS5_IJNSA_ILi8EEESH_EEENS5_IJSH_SC_EEEEEEEvNS4_8identityES11_S1B_vS1C_EENS_8epilogue10collective6detail29Sm90TmaWarpSpecializedAdapterINS1F_15DefaultEpilogueISJ_SK_SK_NS1E_6thread17LinearCombinationISJ_Li1EffLNS1J_9ScaleType4KindE0ELNS_15FloatRoundStyleE2ESJ_EENS1_15EpilogueDefaultEEEEEvvEEEEvNT_6ParamsE)
        .other          _ZN7cutlass13device_kernelINS_4gemm6kernel13GemmUniversalIN4cute5tupleIJiiiiEEENS1_10collective13CollectiveMmaINS1_37MainloopSm90TmaGmmaWarpSpecializedFP8ILi5ENS5_IJNS4_1CILi2EEESB_NSA_ILi1EEEEEENS1_35KernelTmaWarpSpecializedCooperativeEEENS5_IJNSA_ILi256EEENSA_ILi64EEESH_EEENS_12float_e5m2_tENS5_IJlSC_lEEESJ_SK_NS4_8TiledMMAINS4_8MMA_AtomIJNS4_4SM904GMMA30MMA_64x64x32_F32E5M2E5M2_SS_TNILNSO_7ScaleInE1ELSQ_1EEEEEENS4_6LayoutINS5_IJSB_SC_SC_EEENS5_IJSC_NSA_ILi0EEESV_EEEEENS5_IJNS4_10UnderscoreESY_SY_EEEEENS4_23SM90_TMA_LOAD_MULTICASTENS4_14ComposedLayoutINS4_7SwizzleILi2ELi4ELi3EEENS4_18smem_ptr_flag_bitsILi8EEENST_INS5_IJNSA_ILi8EEESH_EEENS5_IJSH_SC_EEEEEEEvNS4_8identityES11_S1B_vS1C_EENS_8epilogue10collective6detail29Sm90TmaWarpSpecializedAdapterINS1F_15DefaultEpilogueISJ_SK_SK_NS1E_6thread17LinearCombinationISJ_Li1EffLNS1J_9ScaleType4KindE0ELNS_15FloatRoundStyleE2ESJ_EENS1_15EpilogueDefaultEEEEEvvEEEEvNT_6ParamsE,@"STO_CUDA_ENTRY STV_DEFAULT"
_ZN7cutlass13device_kernelINS_4gemm6kernel13GemmUniversalIN4cute5tupleIJiiiiEEENS1_10collective13CollectiveMmaINS1_37MainloopSm90TmaGmmaWarpSpecializedFP8ILi5ENS5_IJNS4_1CILi2EEESB_NSA_ILi1EEEEEENS1_35KernelTmaWarpSpecializedCooperativeEEENS5_IJNSA_ILi256EEENSA_ILi64EEESH_EEENS_12float_e5m2_tENS5_IJlSC_lEEESJ_SK_NS4_8TiledMMAINS4_8MMA_AtomIJNS4_4SM904GMMA30MMA_64x64x32_F32E5M2E5M2_SS_TNILNSO_7ScaleInE1ELSQ_1EEEEEENS4_6LayoutINS5_IJSB_SC_SC_EEENS5_IJSC_NSA_ILi0EEESV_EEEEENS5_IJNS4_10UnderscoreESY_SY_EEEEENS4_23SM90_TMA_LOAD_MULTICASTENS4_14ComposedLayoutINS4_7SwizzleILi2ELi4ELi3EEENS4_18smem_ptr_flag_bitsILi8EEENST_INS5_IJNSA_ILi8EEESH_EEENS5_IJSH_SC_EEEEEEEvNS4_8identityES11_S1B_vS1C_EENS_8epilogue10collective6detail29Sm90TmaWarpSpecializedAdapterINS1F_15DefaultEpilogueISJ_SK_SK_NS1E_6thread17LinearCombinationISJ_Li1EffLNS1J_9ScaleType4KindE0ELNS_15FloatRoundStyleE2ESJ_EENS1_15EpilogueDefaultEEEEEvvEEEEvNT_6ParamsE:
[----:B------:R-:W-:Y:S01]  /*0000*/  LDC R1, c[0x0][0x28] ;  /* 0x00000a00ff017b82 */ /* 0x000fe20000000800 */
[----:B------:R-:W0:Y:S01]  /*0010*/  S2R R0, SR_TID.X ;  /* 0x0000000000007919 */ /* 0x000e220000002100 */
[----:B------:R-:W-:Y:S01]  /*0020*/  ELECT P0, URZ, PT ;  /* 0x00000000003f782f */ /* 0x000fe20003800000 */
[----:B------:R-:W-:Y:S01]  /*0030*/  BSSY B0, `(.L_x_0) ;  /* 0x000000f000007945 */ /* 0x000fe20003800000 */
[--C-:B0-----:R-:W-:Y:S02]  /*0040*/  SHF.R.U32.HI R2, RZ, 0x5, R0.reuse ;  /* 0x00000005ff027819 */ /* 0x101fe40000011600 */
[----:B------:R-:W-:-:S03]  /*0050*/  SHF.R.U32.HI R3, RZ, 0x7, R0 ;  /* 0x00000007ff037819 */ /* 0x000fc60000011600 */
[----:B------:R-:W0:Y:S04]  /*0060*/  SHFL.IDX PT, R7, R2, RZ, 0x1f ;  /* 0x00001fff02077589 */ /* 0x000e2800000e0000 */
[----:B------:R-:W1:Y:S01]  /*0070*/  SHFL.IDX PT, R3, R3, RZ, 0x1f ;  /* 0x00001fff03037589 */ /* 0x000e6200000e0000 */
[----:B0-----:R-:W-:-:S13]  /*0080*/  ISETP.NE.OR P0, PT, R7, RZ, !P0 ;  /* 0x000000ff0700720c */ /* 0x001fda0004705670 */
[----:B-1----:R-:W-:Y:S05]  /*0090*/  @P0 BRA `(.L_x_1) ;  /* 0x0000000000200947 */ /* 0x002fea0003800000 */
[----:B------:R-:W-:Y:S02]  /*00a0*/  ULDC.64 UR4, c[0x0][0x198] ;  /* 0x0000660000047ab9 */ /* 0x000fe40000000a00 */
[----:B------:R-:W-:Y:S02]  /*00b0*/  UIADD3 UR6, UP0, UR4, 0xf0, URZ ;  /* 0x000000f004067890 */ /* 0x000fe4000ff1e03f */
[----:B------:R-:W-:Y:S02]  /*00c0*/  UIADD3 UR4, UP1, UR4, 0x1f0, URZ ;  /* 0x000001f004047890 */ /* 0x000fe4000ff3e03f */
[----:B------:R-:W-:Y:S02]  /*00d0*/  UIADD3.X UR7, URZ, UR5, URZ, UP0, !UPT ;  /* 0x000000053f077290 */ /* 0x000fe400087fe43f */
[----:B------:R-:W-:-:S07]  /*00e0*/  UIADD3.X UR5, URZ, UR5, URZ, UP1, !UPT ;  /* 0x000000053f057290 */ /* 0x000fce0008ffe43f */
[----:B------:R0:W-:Y:S02]  /*00f0*/  UTMACCTL.PF [UR6] ;  /* 0x00000000060079b9 */ /* 0x0001e40008040000 */
[----:B------:R0:W-:Y:S02]  /*0100*/  UTMACCTL.PF [UR4] ;  /* 0x00000000040079b9 */ /* 0x0001e40008040000 */
[----:B0-----:R-:W-:Y:S01]  /*0110*/  NOP ;  /* 0x0000000000007918 */ /* 0x001fe20000000000 */
.L_x_1:
[----:B------:R-:W-:Y:S05]  /*0120*/  BSYNC B0 ;  /* 0x0000000000007941 */ /* 0x000fea0003800000 */
.L_x_0:
[----:B------:R-:W0:Y:S02]  /*0130*/  SHFL.IDX PT, R4, R2, RZ, 0x1f ;  /* 0x00001fff02047589 */ /* 0x000e2400000e0000 */
[----:B0-----:R-:W-:-:S13]  /*0140*/  ISETP.NE.AND P0, PT, R4, RZ, PT ;  /* 0x000000ff0400720c */ /* 0x001fda0003f05270 */
[----:B------:R-:W-:Y:S05]  /*0150*/  @P0 BRA `(.L_x_2) ;  /* 0x0000000000600947 */ /* 0x000fea0003800000 */
[----:B------:R-:W0:Y:S01]  /*0160*/  S2UR UR8, SR_CgaCtaId ;  /* 0x00000000000879c3 */ /* 0x000e220000008800 */
[----:B------:R-:W-:Y:S01]  /*0170*/  UMOV UR4, 0x400 ;  /* 0x0000040000047882 */ /* 0x000fe20000000000 */
[----:B------:R-:W-:Y:S01]  /*0180*/  UMOV UR5, 0x1 ;  /* 0x0000000100057882 */ /* 0x000fe20000000000 */
[----:B------:R-:W-:Y:S01]  /*0190*/  UMOV UR6, 0x6 ;  /* 0x0000000600067882 */ /* 0x000fe20000000000 */
[----:B------:R-:W-:Y:S01]  /*01a0*/  ELECT P0, URZ, PT ;  /* 0x00000000003f782f */ /* 0x000fe20003800000 */
[----:B------:R-:W-:-:S04]  /*01b0*/  UIADD3 UR6, -UR6, 0x100000, URZ ;  /* 0x0010000006067890 */ /* 0x000fc8000fffe13f */
[----:B------:R-:W-:Y:S02]  /*01c0*/  USHF.L.U32 UR7, UR6, 0xb, URZ ;  /* 0x0000000b06077899 */ /* 0x000fe4000800063f */
[----:B------:R-:W-:Y:S02]  /*01d0*/  USHF.L.U32 UR6, UR6, 0x1, URZ ;  /* 0x0000000106067899 */ /* 0x000fe4000800063f */
[----:B0-----:R-:W-:Y:S02]  /*01e0*/  ULEA UR8, UR8, UR4, 0x18 ;  /* 0x0000000408087291 */ /* 0x001fe4000f8ec03f */
[----:B------:R-:W-:-:S04]  /*01f0*/  UIADD3 UR4, -UR5, 0x100000, URZ ;  /* 0x0010000005047890 */ /* 0x000fc8000fffe13f */
[----:B------:R-:W-:Y:S02]  /*0200*/  USHF.L.U32 UR5, UR4, 0xb, URZ ;  /* 0x0000000b04057899 */ /* 0x000fe4000800063f */
[----:B------:R-:W-:Y:S01]  /*0210*/  USHF.L.U32 UR4, UR4, 0x1, URZ ;  /* 0x0000000104047899 */ /* 0x000fe2000800063f */
[----:B------:R-:W0:Y:S11]  /*0220*/  FENCE.VIEW.ASYNC.S ;  /* 0x00000000000073c6 */ /* 0x000e360000000000 */
[----:B0-----:R0:W1:Y:S01]  /*0230*/  SYNCS.EXCH.64 URZ, [UR8], UR4 ;  /* 0x00000004083f75b2 */ /* 0x0010620008000100 */
[----:B------:R0:W2:Y:S01]  /*0240*/  SYNCS.EXCH.64 URZ, [UR8+0x28], UR6 ;  /* 0x00002806083f75b2 */ /* 0x0000a20008000100 */
[----:B------:R0:W3:Y:S01]  /*0250*/  SYNCS.EXCH.64 URZ, [UR8+0x8], UR4 ;  /* 0x00000804083f75b2 */ /* 0x0000e20008000100 */
[----:B------:R0:W4:Y:S01]  /*0260*/  SYNCS.EXCH.64 URZ, [UR8+0x30], UR6 ;  /* 0x00003006083f75b2 */ /* 0x0001220008000100 */
[----:B------:R0:W0:Y:S01]  /*0270*/  SYNCS.EXCH.64 URZ, [UR8+0x10], UR4 ;  /* 0x00001004083f75b2 */ /* 0x0000220008000100 */
[----:B------:R0:W0:Y:S01]  /*0280*/  SYNCS.EXCH.64 URZ, [UR8+0x38], UR6 ;  /* 0x00003806083f75b2 */ /* 0x0000220008000100 */
[----:B------:R0:W0:Y:S01]  /*0290*/  SYNCS.EXCH.64 URZ, [UR8+0x18], UR4 ;  /* 0x00001804083f75b2 */ /* 0x0000220008000100 */
[----:B------:R0:W0:Y:S01]  /*02a0*/  SYNCS.EXCH.64 URZ, [UR8+0x40], UR6 ;  /* 0x00004006083f75b2 */ /* 0x0000220008000100 */
[----:B------:R0:W0:Y:S01]  /*02b0*/  SYNCS.EXCH.64 URZ, [UR8+0x20], UR4 ;  /* 0x00002004083f75b2 */ /* 0x0000220008000100 */
[----:B------:R0:W0:Y:S01]  /*02c0*/  SYNCS.EXCH.64 URZ, [UR8+0x48], UR6 ;  /* 0x00004806083f75b2 */ /* 0x0000220008000100 */
[----:B------:R-:W-:Y:S01]  /*02d0*/  NOP ;  /* 0x0000000000007918 */ /* 0x000fe20000000000 */
.L_x_2:
[----:B------:R-:W-:Y:S01]  /*02e0*/  SHF.R.S32.HI R5, RZ, 0x1f, R0 ;  /* 0x0000001fff057819 */ /* 0x000fe20000011400 */
[----:B------:R-:W5:Y:S01]  /*02f0*/  SHFL.IDX PT, R2, R2, RZ, 0x1f ;  /* 0x00001fff02027589 */ /* 0x000f6200000e0000 */
[----:B0-----:R-:W0:Y:S01]  /*0300*/  S2UR UR8, SR_CTAID.X ;  /* 0x00000000000879c3 */ /* 0x001e220000002500 */
[----:B------:R-:W-:Y:S02]  /*0310*/  ELECT P0, URZ, PT ;  /* 0x00000000003f782f */ /* 0x000fe40003800000 */
[----:B------:R-:W-:Y:S01]  /*0320*/  LEA.HI R5, R5, R0, RZ, 0x7 ;  /* 0x0000000005057211 */ /* 0x000fe200078f38ff */
[----:B------:R-:W1:Y:S01]  /*0330*/  S2R R8, SR_CTAID.Y ;  /* 0x0000000000087919 */ /* 0x000e620000002600 */
[----:B------:R-:W-:Y:S01]  /*0340*/  SHF.R.S32.HI R11, RZ, 0x1f, R4 ;  /* 0x0000001fff0b7819 */ /* 0x000fe20000011404 */
[----:B------:R-:W-:Y:S01]  /*0350*/  ULDC UR4, c[0x0][0x150] ;  /* 0x0000540000047ab9 */ /* 0x000fe20000000800 */
[----:B------:R-:W-:Y:S01]  /*0360*/  LOP3.LUT R5, R5, 0xffffff80, RZ, 0xc0, !PT ;  /* 0xffffff8005057812 */ /* 0x000fe200078ec0ff */
[----:B------:R-:W-:Y:S01]  /*0370*/  VIADD R16, R3, 0xffffffff ;  /* 0xffffffff03107836 */ /* 0x000fe20000000000 */
[----:B------:R-:W-:Y:S01]  /*0380*/  LEA.HI R11, R11, R4, RZ, 0x2 ;  /* 0x000000040b0b7211 */ /* 0x000fe200078f10ff */
[----:B------:R-:W2:Y:S01]  /*0390*/  LDC R12, c[0x0][0x144] ;  /* 0x00005100ff0c7b82 */ /* 0x000ea20000000800 */
[----:B------:R-:W-:Y:S01]  /*03a0*/  NOP ;  /* 0x0000000000007918 */ /* 0x000fe20000000000 */
[----:B------:R-:W-:Y:S01]  /*03b0*/  IMAD.IADD R6, R0, 0x1, -R5 ;  /* 0x0000000100067824 */ /* 0x000fe200078e0a05 */
[----:B------:R-:W-:Y:S01]  /*03c0*/  LOP3.LUT R11, R11, 0x3ffffffc, RZ, 0xc0, !PT ;  /* 0x3ffffffc0b0b7812 */ /* 0x000fe200078ec0ff */
[----:B------:R-:W-:Y:S01]  /*03d0*/  NOP ;  /* 0x0000000000007918 */ /* 0x000fe20000000000 */
[----:B------:R-:W-:-:S02]  /*03e0*/  ISETP.NE.AND P4, PT, R3, RZ, PT ;  /* 0x000000ff0300720c */ /* 0x000fc40003f85270 */
[----:B------:R-:W-:Y:S01]  /*03f0*/  SHF.R.S32.HI R5, RZ, 0x1f, R6 ;  /* 0x0000001fff057819 */ /* 0x000fe20000011406 */
[----:B------:R-:W-:Y:S01]  /*0400*/  IMAD.IADD R4, R4, 0x1, -R11 ;  /* 0x0000000104047824 */ /* 0x000fe200078e0a0b */
[----:B------:R-:W3:Y:S01]  /*0410*/  LDC R14, c[0x0][0x140] ;  /* 0x00005000ff0e7b82 */ /* 0x000ee20000000800 */
[----:B------:R-:W-:Y:S02]  /*0420*/  ISETP.GE.U32.AND P6, PT, R16, 0x2, PT ;  /* 0x000000021000780c */ /* 0x000fe40003fc6070 */
[----:B------:R-:W-:Y:S02]  /*0430*/  LEA.HI R5, R5, R6, RZ, 0x3 ;  /* 0x0000000605057211 */ /* 0x000fe400078f18ff */
[----:B-----5:R-:W-:Y:S02]  /*0440*/  ISETP.NE.OR P0, PT, R2, RZ, !P0 ;  /* 0x000000ff0200720c */ /* 0x020fe40004705670 */
[--C-:B------:R-:W-:Y:S01]  /*0450*/  SHF.R.S32.HI R2, RZ, 0x3, R5.reuse ;  /* 0x00000003ff027819 */ /* 0x100fe20000011405 */
[----:B------:R-:W5:Y:S01]  /*0460*/  LDC R13, c[0x0][0x148] ;  /* 0x00005200ff0d7b82 */ /* 0x000f620000000800 */
[----:B------:R-:W-:-:S02]  /*0470*/  SHF.R.S32.HI R5, RZ, 0x1f, R5 ;  /* 0x0000001fff057819 */ /* 0x000fc40000011405 */
[----:B0-----:R-:W-:Y:S02]  /*0480*/  I2FP.F32.U32 R10, UR8 ;  /* 0x00000008000a7c45 */ /* 0x001fe40008201000 */
[----:B------:R-:W-:-:S03]  /*0490*/  LEA.HI R5, R5, R2, RZ, 0x2 ;  /* 0x0000000205057211 */ /* 0x000fc600078f10ff */
[----:B------:R-:W-:Y:S01]  /*04a0*/  FMUL R10, R10, UR4 ;  /* 0x000000040a0a7c20 */ /* 0x000fe20008400000 */
[----:B------:R-:W-:Y:S01]  /*04b0*/  LOP3.LUT R5, R5, 0xfffffffc, RZ, 0xc0, !PT ;  /* 0xfffffffc05057812 */ /* 0x000fe200078ec0ff */
[----:B------:R-:W-:Y:S01]  /*04c0*/  VOTEU.ALL UP0, P0 ;  /* 0x00000000003f7886 */ /* 0x000fe20000000000 */
[----:B-1----:R-:W-:Y:S01]  /*04d0*/  I2FP.F32.U32 R11, R8 ;  /* 0x00000008000b7245 */ /* 0x002fe20000201000 */
[----:B------:R-:W-:Y:S01]  /*04e0*/  ULDC UR4, c[0x0][0x154] ;  /* 0x0000550000047ab9 */ /* 0x000fe20000000800 */
[----:B------:R-:W-:Y:S01]  /*04f0*/  VOTEU.ALL UP1, P0 ;  /* 0x00000000003f7886 */ /* 0x000fe20000020000 */
[----:B------:R-:W0:Y:S01]  /*0500*/  F2I.U32.TRUNC.NTZ R10, R10 ;  /* 0x0000000a000a7305 */ /* 0x000e22000020f000 */
[----:B------:R-:W-:Y:S01]  /*0510*/  IMAD.IADD R5, R2, 0x1, -R5 ;  /* 0x0000000102057824 */ /* 0x000fe200078e0a05 */
[----:B------:R-:W1:Y:S01]  /*0520*/  @!UP0 S2UR UR7, SR_CgaCtaId ;  /* 0x00000000000789c3 */ /* 0x000e620000008800 */
[----:B------:R-:W-:Y:S01]  /*0530*/  @!UP0 UMOV UR6, 0x400 ;  /* 0x0000040000068882 */ /* 0x000fe20000000000 */
[----:B---3--:R-:W-:Y:S01]  /*0540*/  ISETP.EQ.U32.AND P2, PT, R14, 0x1, PT ;  /* 0x000000010e00780c */ /* 0x008fe20003f42070 */
[----:B------:R-:W-:-:S05]  /*0550*/  IMAD R5, R4, 0x4, R5 ;  /* 0x0000000404057824 */ /* 0x000fca00078e0205 */
[----:B------:R-:W-:-:S04]  /*0560*/  LEA.HI R2, R5, R5, RZ, 0x1 ;  /* 0x0000000505027211 */ /* 0x000fc800078f08ff */
[----:B------:R-:W-:Y:S01]  /*0570*/  LOP3.LUT R4, R2, 0xfffffffe, RZ, 0xc0, !PT ;  /* 0xfffffffe02047812 */ /* 0x000fe200078ec0ff */
[----:B0-----:R-:W-:Y:S02]  /*0580*/  IMAD.MOV R15, RZ, RZ, -R10 ;  /* 0x000000ffff0f7224 */ /* 0x001fe400078e0a0a */
[----:B------:R-:W-:Y:S01]  /*0590*/  FMUL R10, R11, UR4 ;  /* 0x000000040b0a7c20 */ /* 0x000fe20008400000 */
[----:B------:R-:W-:Y:S01]  /*05a0*/  SHF.R.S32.HI R2, RZ, 0x1f, R7 ;  /* 0x0000001fff027819 */ /* 0x000fe20000011407 */
[----:B------:R-:W-:Y:S01]  /*05b0*/  UMOV UR4, 0x20 ;  /* 0x0000002000047882 */ /* 0x000fe20000000000 */
[----:B--2---:R-:W-:Y:S01]  /*05c0*/  IMAD R12, R12, R15, UR8 ;  /* 0x000000080c0c7e24 */ /* 0x004fe2000f8e020f */
[----:B------:R-:W-:-:S04]  /*05d0*/  @!UP0 UIADD3 UR4, -UR4, 0x100000, URZ ;  /* 0x0010000004048890 */ /* 0x000fc8000fffe13f */
[----:B------:R-:W-:Y:S02]  /*05e0*/  @!UP0 USHF.L.U32 UR5, UR4, 0xb, URZ ;  /* 0x0000000b04058899 */ /* 0x000fe4000800063f */
[----:B------:R-:W-:Y:S01]  /*05f0*/  @!UP0 USHF.L.U32 UR4, UR4, 0x1, URZ ;  /* 0x0000000104048899 */ /* 0x000fe2000800063f */
[C---:B------:R-:W-:Y:S01]  /*0600*/  IMAD.IADD R11, R5.reuse, 0x1, -R4 ;  /* 0x00000001050b7824 */ /* 0x040fe200078e0a04 */
[----:B------:R-:W0:Y:S01]  /*0610*/  F2I.U32.TRUNC.NTZ R10, R10 ;  /* 0x0000000a000a7305 */ /* 0x000e22000020f000 */
[----:B------:R-:W-:Y:S01]  /*0620*/  LEA.HI R2, R2, R7, RZ, 0x2 ;  /* 0x0000000702027211 */ /* 0x000fe200078f10ff */
[----:B------:R-:W-:Y:S02]  /*0630*/  IMAD.SHL.U32 R4, R5, 0x4, RZ ;  /* 0x0000000405047824 */ /* 0x000fe400078e00ff */
[----:B------:R-:W-:Y:S01]  /*0640*/  ISETP.NE.AND P3, PT, R11, R12, PT ;  /* 0x0000000c0b00720c */ /* 0x000fe20003f65270 */
[----:B-1----:R-:W-:Y:S01]  /*0650*/  @!UP0 ULEA UR6, UR7, UR6, 0x18 ;  /* 0x0000000607068291 */ /* 0x002fe2000f8ec03f */
[----:B------:R-:W-:Y:S01]  /*0660*/  LOP3.LUT R2, R2, 0xfffffffc, RZ, 0xc0, !PT ;  /* 0xfffffffc02027812 */ /* 0x000fe200078ec0ff */
[----:B------:R-:W-:Y:S01]  /*0670*/  VOTEU.ALL UP0, P0 ;  /* 0x00000000003f7886 */ /* 0x000fe20000000000 */
[----:B------:R-:W-:-:S02]  /*0680*/  LOP3.LUT R5, R5, 0xc, R4, 0x78, !PT ;  /* 0x0000000c05057812 */ /* 0x000fc400078e7804 */
[----:B------:R-:W-:Y:S01]  /*0690*/  LOP3.LUT P0, RZ, R6, 0x7, RZ, 0xc0, !PT ;  /* 0x0000000706ff7812 */ /* 0x000fe2000780c0ff */
[----:B------:R-:W-:Y:S02]  /*06a0*/  IMAD.IADD R7, R7, 0x1, -R2 ;  /* 0x0000000107077824 */ /* 0x000fe400078e0a02 */
[----:B------:R-:W-:Y:S01]  /*06b0*/  IMAD.MOV.U32 R6, RZ, RZ, 0x1 ;  /* 0x00000001ff067424 */ /* 0x000fe200078e00ff */
[----:B------:R-:W-:Y:S01]  /*06c0*/  ISETP.LT.U32.AND P0, PT, R5, 0x4, !P0 ;  /* 0x000000040500780c */ /* 0x000fe20004701070 */
[----:B0-----:R-:W-:Y:S01]  /*06d0*/  IMAD.MOV R20, RZ, RZ, -R10 ;  /* 0x000000ffff147224 */ /* 0x001fe200078e0a0a */
[----:B------:R-:W-:Y:S01]  /*06e0*/  ISETP.NE.AND P1, PT, R7, 0x3, PT ;  /* 0x000000030700780c */ /* 0x000fe20003f25270 */
[----:B------:R-:W0:Y:S02]  /*06f0*/  FENCE.VIEW.ASYNC.S ;  /* 0x00000000000073c6 */ /* 0x000e240000000000 */
[----:B0-----:R0:W1:Y:S01]  /*0700*/  @!UP0 SYNCS.EXCH.64 URZ, [UR6+0x60], UR4 ;  /* 0x00006004063f85b2 */ /* 0x0010620008000100 */
[----:B------:R-:W-:Y:S01]  /*0710*/  @P3 LEA.HI R2, R5, R5, RZ, 0x1 ;  /* 0x0000000505023211 */ /* 0x000fe200078f08ff */
[----:B-----5:R-:W-:Y:S01]  /*0720*/  IMAD R11, R13, R20, R8 ;  /* 0x000000140d0b7224 */ /* 0x020fe200078e0208 */
[----:B------:R-:W-:-:S02]  /*0730*/  ISETP.EQ.OR P1, PT, R7, RZ, !P1 ;  /* 0x000000ff0700720c */ /* 0x000fc40004f22670 */
[----:B------:R-:W-:Y:S02]  /*0740*/  @P3 SHF.R.S32.HI R2, RZ, 0x1, R2 ;  /* 0x00000001ff023819 */ /* 0x000fe40000011402 */
[----:B------:R-:W-:Y:S02]  /*0750*/  ISETP.EQ.AND P1, PT, R3, RZ, P1 ;  /* 0x000000ff0300720c */ /* 0x000fe40000f22270 */
[----:B------:R-:W-:Y:S02]  /*0760*/  @P3 ISETP.NE.AND P5, PT, R2, R11, PT ;  /* 0x0000000b0200320c */ /* 0x000fe40003fa5270 */
[----:B------:R-:W-:Y:S02]  /*0770*/  SEL R3, RZ, 0x1, !P0 ;  /* 0x00000001ff037807 */ /* 0x000fe40004000000 */
[----:B------:R-:W-:Y:S02]  /*0780*/  @P3 SEL R6, RZ, 0x1, P5 ;  /* 0x00000001ff063807 */ /* 0x000fe40002800000 */
[----:B------:R-:W-:Y:S01]  /*0790*/  SEL R4, RZ, 0x1, !P1 ;  /* 0x00000001ff047807 */ /* 0x000fe20004800000 */
[----:B------:R0:W2:Y:S01]  /*07a0*/  @!UP1 SYNCS.EXCH.64 URZ, [UR6+0x68], UR4 ;  /* 0x00006804063f95b2 */ /* 0x0000a20008000100 */
[----:B------:R-:W-:Y:S01]  /*07b0*/  LOP3.LUT R6, R6, R3, RZ, 0xc0, !PT ;  /* 0x0000000306067212 */ /* 0x000fe200078ec0ff */
[----:B------:R-:W-:Y:S01]  /*07c0*/  NOP ;  /* 0x0000000000007918 */ /* 0x000fe20000000000 */
[----:B------:R-:W-:Y:S01]  /*07d0*/  SEL R4, R4, 0x2, P6 ;  /* 0x0000000204047807 */ /* 0x000fe20003000000 */
[----:B------:R-:W-:Y:S06]  /*07e0*/  @!P2 BRA `(.L_x_3) ;  /* 0x000000000008a947 */ /* 0x000fec0003800000 */
[----:B-12-4-:R-:W-:Y:S01]  /*07f0*/  UCGABAR_ARV ;  /* 0x00000000000079c7 */ /* 0x016fe20008000000 */
[----:B------:R-:W-:Y:S05]  /*0800*/  BRA `(.L_x_4) ;  /* 0x0000000000047947 */ /* 0x000fea0003800000 */
.L_x_3:
[----:B-12-4-:R-:W-:Y:S01]  /*0810*/  NOP ;  /* 0x0000000000007918 */ /* 0x016fe20000000000 */
.L_x_4:
[----:B------:R-:W1:Y:S01]  /*0820*/  LDC R2, c[0x0][0x65c] ;  /* 0x00019700ff027b82 */ /* 0x000e620000000800 */
[----:B------:R-:W-:Y:S01]  /*0830*/  IMAD.MOV.U32 R3, RZ, RZ, RZ ;  /* 0x000000ffff037224 */ /* 0x000fe200078e00ff */
[----:B-1----:R-:W-:Y:S01]  /*0840*/  ISETP.NE.AND P3, PT, R2, 0x1, PT ;  /* 0x000000010200780c */ /* 0x002fe20003f65270 */
[----:B------:R-:W-:-:S12]  /*0850*/  IMAD.U32 R2, RZ, RZ, UR8 ;  /* 0x00000008ff027e24 */ /* 0x000fd8000f8e00ff */
[----:B------:R-:W1:Y:S01]  /*0860*/  @P3 LDC R15, c[0x0][0x10] ;  /* 0x00000400ff0f3b82 */ /* 0x000e620000000800 */
[----:B------:R-:W-:Y:S02]  /*0870*/  @P3 IMAD.MOV.U32 R9, RZ, RZ, RZ ;  /* 0x000000ffff093224 */ /* 0x000fe400078e00ff */
[----:B------:R-:W-:-:S05]  /*0880*/  @P3 IMAD.MOV.U32 R17, RZ, RZ, RZ ;  /* 0x000000ffff113224 */ /* 0x000fca00078e00ff */
[----:B------:R-:W2:Y:S01]  /*0890*/  @!P3 LDC R11, c[0x0][0xc] ;  /* 0x00000300ff0bbb82 */ /* 0x000ea20000000800 */
[----:B-1----:R-:W-:-:S04]  /*08a0*/  @P3 IMAD.WIDE.U32 R14, R15, UR8, R8 ;  /* 0x000000080f0e3c25 */ /* 0x002fc8000f8e0008 */
[----:B--2---:R-:W-:-:S04]  /*08b0*/  @!P3 IMAD.WIDE.U32 R10, R8, R11, R2 ;  /* 0x0000000b080ab225 */ /* 0x004fc800078e0002 */
[----:B------:R-:W-:Y:S02]  /*08c0*/  @P3 IMAD.MOV.U32 R2, RZ, RZ, R14 ;  /* 0x000000ffff023224 */ /* 0x000fe400078e000e */
[----:B------:R-:W-:Y:S02]  /*08d0*/  @P3 IMAD.IADD R3, R15, 0x1, R17 ;  /* 0x000000010f033824 */ /* 0x000fe400078e0211 */
[----:B------:R-:W-:Y:S02]  /*08e0*/  @!P3 IMAD.MOV.U32 R2, RZ, RZ, R10 ;  /* 0x000000ffff02b224 */ /* 0x000fe400078e000a */
[----:B------:R-:W-:Y:S01]  /*08f0*/  @!P3 IMAD.MOV.U32 R3, RZ, RZ, R11 ;  /* 0x000000ffff03b224 */ /* 0x000fe200078e000b */
[----:B------:R-:W-:Y:S06]  /*0900*/  @!P2 BRA `(.L_x_5) ;  /* 0x00000000000ca947 */ /* 0x000fec0003800000 */
[----:B------:R-:W-:Y:S01]  /*0910*/  UCGABAR_WAIT ;  /* 0x0000000000007dc7 */ /* 0x000fe20008000000 */
[----:B------:R-:W-:Y:S01]  /*0920*/  CCTL.IVALL ;  /* 0x00000000ff00798f */ /* 0x000fe20002000000 */
[----:B------:R-:W-:Y:S05]  /*0930*/  BRA `(.L_x_6) ;  /* 0x0000000000047947 */ /* 0x000fea0003800000 */
.L_x_5:
[----:B------:R-:W-:Y:S06]  /*0940*/  BAR.SYNC.DEFER_BLOCKING 0x0 ;  /* 0x0000000000007b1d */ /* 0x000fec0000010000 */
.L_x_6:
[----:B------:R-:W-:Y:S05]  /*0950*/  @!P4 BRA `(.L_x_7) ;  /* 0x0000007400f0c947 */ /* 0x000fea0003800000 */
[----:B------:R-:W-:-:S13]  /*0960*/  ISETP.GT.U32.AND P0, PT, R16, 0x1, PT ;  /* 0x000000011000780c */ /* 0x000fda0003f04070 */
[----:B0-----:R-:W-:Y:S05]  /*0970*/  @P0 EXIT ;  /* 0x000000000000094d */ /* 0x001fea0003800000 */
[----:B------:R-:W-:Y:S01]  /*0980*/  ULDC.64 UR4, c[0x0][0x650] ;  /* 0x0001940000047ab9 */ /* 0x000fe20000000a00 */
[----:B------:R-:W-:Y:S01]  /*0990*/  PRMT R14, RZ, 0x7610, R14 ;  /* 0x00007610ff0e7816 */ /* 0x000fe2000000000e */
[----:B------:R-:W-:Y:S01]  /*09a0*/  IMAD.MOV.U32 R10, RZ, RZ, -0x1 ;  /* 0xffffffffff0a7424 */ /* 0x000fe200078e00ff */
[----:B------:R-:W-:Y:S01]  /*09b0*/  ISETP.GE.U32.AND P0, PT, R2, UR4, PT ;  /* 0x0000000402007c0c */ /* 0x000fe2000bf06070 */
[----:B------:R-:W-:Y:S02]  /*09c0*/  IMAD.MOV.U32 R11, RZ, RZ, -0x1 ;  /* 0xffffffffff0b7424 */ /* 0x000fe400078e00ff */
[----:B------:R-:W-:Y:S01]  /*09d0*/  IMAD.MOV.U32 R7, RZ, RZ, -0x1 ;  /* 0xffffffffff077424 */ /* 0x000fe200078e00ff */
[----:B------:R-:W-:-:S13]  /*09e0*/  ISETP.GE.U32.AND.EX P0, PT, R3, UR5, PT, P0 ;  /* 0x0000000503007c0c */ /* 0x000fda000bf06100 */
[----:B------:R-:W-:Y:S05]  /*09f0*/  @P0 BRA `(.L_x_8) ;  /* 0x0000000400280947 */ /* 0x000fea0003800000 */
[----:B------:R-:W0:Y:S01]  /*0a00*/  LDC.64 R22, c[0x0][0x628] ;  /* 0x00018a00ff167b82 */ /* 0x000e220000000a00 */
[----:B------:R-:W-:Y:S02]  /*0a10*/  IMAD.MOV.U32 R10, RZ, RZ, R2 ;  /* 0x000000ffff0a7224 */ /* 0x000fe400078e0002 */
[----:B------:R-:W-:-:S05]  /*0a20*/  IMAD.MOV.U32 R11, RZ, RZ, R3 ;  /* 0x000000ffff0b7224 */ /* 0x000fca00078e0003 */
[----:B------:R-:W1:Y:S08]  /*0a30*/  LDC R18, c[0x0][0x630] ;  /* 0x00018c00ff127b82 */ /* 0x000e700000000800 */
[----:B------:R-:W2:Y:S01]  /*0a40*/  LDC.64 R24, c[0x0][0x620] ;  /* 0x00018800ff187b82 */ /* 0x000ea20000000a00 */
[----:B0-----:R-:W-:-:S04]  /*0a50*/  ISETP.NE.U32.AND P0, PT, R22, RZ, PT ;  /* 0x000000ff1600720c */ /* 0x001fc80003f05070 */
[----:B------:R-:W-:-:S13]  /*0a60*/  ISETP.NE.AND.EX P0, PT, R23, RZ, PT, P0 ;  /* 0x000000ff1700720c */ /* 0x000fda0003f05300 */
[----:B-12---:R-:W-:Y:S05]  /*0a70*/  @!P0 BRA `(.L_x_9) ;  /* 0x0000000000288947 */ /* 0x006fea0003800000 */
[----:B------:R-:W0:Y:S02]  /*0a80*/  LDC R7, c[0x0][0x634] ;  /* 0x00018d00ff077b82 */ /* 0x000e240000000800 */
[----:B0-----:R-:W-:-:S05]  /*0a90*/  IADD3 R7, P0, R2, R7, RZ ;  /* 0x0000000702077210 */ /* 0x001fca0007f1e0ff */
[----:B------:R-:W-:-:S04]  /*0aa0*/  IMAD.X R19, RZ, RZ, R3, P0 ;  /* 0x000000ffff137224 */ /* 0x000fc800000e0603 */
[----:B------:R-:W-:-:S04]  /*0ab0*/  IMAD.WIDE.U32 R10, R19, R22, RZ ;  /* 0x00000016130a7225 */ /* 0x000fc800078e00ff */
[----:B------:R-:W-:-:S04]  /*0ac0*/  IMAD.WIDE.U32 R14, P0, R7, R23, R10 ;  /* 0x00000017070e7225 */ /* 0x000fc8000780000a */
[----:B------:R-:W-:-:S04]  /*0ad0*/  IMAD.WIDE.U32 R10, R7, R22, RZ ;  /* 0x00000016070a7225 */ /* 0x000fc800078e00ff */
[----:B------:R-:W-:Y:S01]  /*0ae0*/  IMAD.X R17, RZ, RZ, RZ, P0 ;  /* 0x000000ffff117224 */ /* 0x000fe200000e06ff */
[----:B------:R-:W-:Y:S01]  /*0af0*/  IADD3 RZ, P0, R11, R14, RZ ;  /* 0x0000000e0bff7210 */ /* 0x000fe20007f1e0ff */
[----:B------:R-:W-:-:S04]  /*0b00*/  IMAD.MOV.U32 R16, RZ, RZ, R15 ;  /* 0x000000ffff107224 */ /* 0x000fc800078e000f */
[----:B------:R-:W-:-:S08]  /*0b10*/  IMAD.WIDE.U32.X R10, R19, R23, R16, P0 ;  /* 0x00000017130a7225 */ /* 0x000fd000000e0410 */
.L_x_9:
[----:B------:R-:W0:Y:S01]  /*0b20*/  LDC.64 R26, c[0x0][0x640] ;  /* 0x00019000ff1a7b82 */ /* 0x000e220000000a00 */
[--C-:B------:R-:W-:Y:S01]  /*0b30*/  SHF.R.U64 R28, R10, R18, R11.reuse ;  /* 0x000000120a1c7219 */ /* 0x100fe2000000120b */
[----:B------:R-:W-:Y:S01]  /*0b40*/  IMAD R29, R13, R20, R8 ;  /* 0x000000140d1d7224 */ /* 0x000fe200078e0208 */
[----:B------:R-:W-:Y:S01]  /*0b50*/  SHF.R.U32.HI R7, RZ, R18, R11 ;  /* 0x00000012ff077219 */ /* 0x000fe2000001160b */
[----:B------:R-:W-:Y:S01]  /*0b60*/  IMAD.MOV.U32 R23, RZ, RZ, 0x1 ;  /* 0x00000001ff177424 */ /* 0x000fe200078e00ff */
[----:B------:R-:W-:-:S03]  /*0b70*/  IADD3 R9, P0, RZ, -R28, RZ ;  /* 0x8000001cff097210 */ /* 0x000fc60007f1e0ff */
[----:B------:R-:W1:Y:S02]  /*0b80*/  LDC R16, c[0x0][0x618] ;  /* 0x00018600ff107b82 */ /* 0x000e640000000800 */
[----:B------:R-:W-:Y:S02]  /*0b90*/  IMAD.X R7, RZ, RZ, ~R7, P0 ;  /* 0x000000ffff077224 */ /* 0x000fe400000e0e07 */
[----:B------:R-:W-:-:S04]  /*0ba0*/  IMAD.WIDE.U32 R10, R9, R24, R2 ;  /* 0x00000018090a7225 */ /* 0x000fc800078e0002 */
[----:B------:R-:W2:Y:S01]  /*0bb0*/  LDC R15, c[0x0][0x608] ;  /* 0x00018200ff0f7b82 */ /* 0x000ea20000000800 */
[----:B------:R-:W-:-:S04]  /*0bc0*/  IMAD R14, R7, R24, RZ ;  /* 0x00000018070e7224 */ /* 0x000fc800078e02ff */
[----:B------:R-:W-:-:S03]  /*0bd0*/  IMAD R7, R9, R25, R14 ;  /* 0x0000001909077224 */ /* 0x000fc600078e020e */
[----:B------:R-:W3:Y:S01]  /*0be0*/  LDC R22, c[0x0][0x658] ;  /* 0x00019600ff167b82 */ /* 0x000ee20000000800 */
[----:B------:R-:W-:Y:S01]  /*0bf0*/  IMAD.IADD R7, R11, 0x1, R7 ;  /* 0x000000010b077824 */ /* 0x000fe200078e0207 */
[----:B0-----:R-:W-:-:S04]  /*0c00*/  ISETP.NE.U32.AND P0, PT, R26, RZ, PT ;  /* 0x000000ff1a00720c */ /* 0x001fc80003f05070 */
[----:B------:R-:W-:Y:S02]  /*0c10*/  ISETP.NE.AND.EX P0, PT, R27, RZ, PT, P0 ;  /* 0x000000ff1b00720c */ /* 0x000fe40003f05300 */
[----:B------:R-:W0:Y:S01]  /*0c20*/  LDC R18, c[0x0][0x600] ;  /* 0x00018000ff127b82 */ /* 0x000e220000000800 */
[-CC-:B-1----:R-:W-:Y:S02]  /*0c30*/  SHF.R.U64 R19, R10, R16.reuse, R7.reuse ;  /* 0x000000100a137219 */ /* 0x182fe40000001207 */
[----:B------:R-:W-:Y:S01]  /*0c40*/  SHF.R.U32.HI R10, RZ, R16, R7 ;  /* 0x00000010ff0a7219 */ /* 0x000fe20000011607 */
[----:B------:R-:W-:-:S04]  /*0c50*/  IMAD.MOV.U32 R7, RZ, RZ, -0x1 ;  /* 0xffffffffff077424 */ /* 0x000fc800078e00ff */
[----:B------:R-:W1:Y:S01]  /*0c60*/  LDC R21, c[0x0][0x648] ;  /* 0x00019200ff157b82 */ /* 0x000e620000000800 */
[-CC-:B--2---:R-:W-:Y:S02]  /*0c70*/  SHF.R.U64 R16, R19, R15.reuse, R10.reuse ;  /* 0x0000000f13107219 */ /* 0x184fe4000000120a */
[----:B------:R-:W-:-:S05]  /*0c80*/  SHF.R.U32.HI R9, RZ, R15, R10 ;  /* 0x0000000fff097219 */ /* 0x000fca000001160a */
[----:B------:R-:W2:Y:S01]  /*0c90*/  LDC R24, c[0x0][0x638] ;  /* 0x00018e00ff187b82 */ /* 0x000ea20000000800 */
[-CC-:B---3--:R-:W-:Y:S02]  /*0ca0*/  SHF.R.U64 R20, R16, R22.reuse, R9.reuse ;  /* 0x0000001610147219 */ /* 0x188fe40000001209 */
[-C--:B------:R-:W-:Y:S02]  /*0cb0*/  SHF.L.U32 R7, R7, R22.reuse, RZ ;  /* 0x0000001607077219 */ /* 0x080fe400000006ff */
[----:B------:R-:W-:Y:S01]  /*0cc0*/  SHF.R.U32.HI R9, RZ, R22, R9 ;  /* 0x00000016ff097219 */ /* 0x000fe20000011609 */
[----:B------:R-:W-:Y:S01]  /*0cd0*/  IMAD.MOV.U32 R8, RZ, RZ, R20 ;  /* 0x000000ffff087224 */ /* 0x000fe200078e0014 */
[----:B------:R-:W-:Y:S01]  /*0ce0*/  LOP3.LUT R13, RZ, R7, RZ, 0x33, !PT ;  /* 0x00000007ff0d7212 */ /* 0x000fe200078e33ff */
[----:B------:R-:W3:Y:S01]  /*0cf0*/  LDC R25, c[0x0][0x610] ;  /* 0x00018400ff197b82 */ /* 0x000ee20000000800 */
[----:B------:R-:W-:Y:S05]  /*0d00*/  @!P0 BRA `(.L_x_10) ;  /* 0x0000000000288947 */ /* 0x000fea0003800000 */
[----:B------:R-:W4:Y:S02]  /*0d10*/  LDC R7, c[0x0][0x64c] ;  /* 0x00019300ff077b82 */ /* 0x000f240000000800 */
[----:B----4-:R-:W-:-:S05]  /*0d20*/  IADD3 R7, P0, R20, R7, RZ ;  /* 0x0000000714077210 */ /* 0x010fca0007f1e0ff */
        /* <DEDUP_REMOVED lines=8> */
.L_x_10:
[----:B-1----:R-:W-:Y:S01]  /*0db0*/  SHF.R.U64 R9, R8, R21, R9 ;  /* 0x0000001508097219 */ /* 0x002fe20000001209 */
[----:B0-----:R-:W-:Y:S01]  /*0dc0*/  VIADD R10, R18, 0xffffffff ;  /* 0xffffffff120a7836 */ /* 0x001fe20000000000 */
[----:B------:R-:W-:Y:S01]  /*0dd0*/  SHF.L.U32 R7, R23, R22, RZ ;  /* 0x0000001617077219 */ /* 0x000fe200000006ff */
[----:B------:R-:W-:Y:S01]  /*0de0*/  IMAD.MOV.U32 R14, RZ, RZ, 0x1 ;  /* 0x00000001ff0e7424 */ /* 0x000fe200078e00ff */
[----:B------:R-:W-:Y:S01]  /*0df0*/  LOP3.LUT R8, R16, R13, RZ, 0xc0, !PT ;  /* 0x0000000d10087212 */ /* 0x000fe200078ec0ff */
[----:B------:R-:W-:Y:S01]  /*0e00*/  IMAD.MOV R11, RZ, RZ, -R9 ;  /* 0x000000ffff0b7224 */ /* 0x000fe200078e0a09 */
[----:B------:R-:W-:Y:S02]  /*0e10*/  SEL R12, R12, R29, !P3 ;  /* 0x0000001d0c0c7207 */ /* 0x000fe40005800000 */
[----:B------:R-:W-:Y:S01]  /*0e20*/  LOP3.LUT R10, R19, R10, RZ, 0xc0, !PT ;  /* 0x0000000a130a7212 */ /* 0x000fe200078ec0ff */
[----:B------:R-:W-:Y:S02]  /*0e30*/  IMAD R9, R7, R9, R8 ;  /* 0x0000000907097224 */ /* 0x000fe400078e0208 */
[----:B--2---:R-:W-:-:S02]  /*0e40*/  IMAD R7, R11, R24, R20 ;  /* 0x000000180b077224 */ /* 0x004fc400078e0214 */
[----:B---3--:R-:W-:Y:S02]  /*0e50*/  IMAD R12, R9, R25, R12 ;  /* 0x00000019090c7224 */ /* 0x008fe400078e020c */
[----:B------:R-:W-:-:S05]  /*0e60*/  IMAD R7, R7, R18, R10 ;  /* 0x0000001207077224 */ /* 0x000fca00078e020a */
[----:B------:R-:W-:Y:S02]  /*0e70*/  SEL R11, R7, R12, !P3 ;  /* 0x0000000c070b7207 */ /* 0x000fe40005800000 */
[----:B------:R-:W-:Y:S01]  /*0e80*/  SEL R10, R12, R7, !P3 ;  /* 0x000000070c0a7207 */ /* 0x000fe20005800000 */
[----:B------:R-:W-:-:S07]  /*0e90*/  IMAD.MOV.U32 R7, RZ, RZ, R28 ;  /* 0x000000ffff077224 */ /* 0x000fce00078e001c */
.L_x_8:
[----:B------:R-:W-:-:S08]  /*0ea0*/  NOP ;  /* 0x0000000000007918 */ /* 0x000fd00000000000 */
[----:B------:R-:W0:Y:S02]  /*0eb0*/  USETMAXREG.TRY_ALLOC.CTAPOOL UP0, 0xe8 ;  /* 0x000000e8000079c8 */ /* 0x000e240008000600 */
[----:B0-----:R-:W-:-:S13]  /*0ec0*/  PLOP3.LUT P0, PT, PT, PT, UP0, 0x80, 0x0 ;  /* 0x000000000000781c */ /* 0x001fda0003f0f008 */
[----:B------:R-:W-:Y:S05]  /*0ed0*/  @!P0 BRA `(.L_x_8) ;  /* 0xfffffffc00f08947 */ /* 0x000fea000383ffff */
[----:B------:R-:W-:Y:S01]  /*0ee0*/  ULDC.64 UR4, c[0x0][0x598] ;  /* 0x0001660000047ab9 */ /* 0x000fe20000000a00 */
[----:B------:R-:W-:Y:S01]  /*0ef0*/  ULDC.64 UR16, c[0x0][0x208] ;  /* 0x0000820000107ab9 */ /* 0x000fe20000000a00 */
[----:B------:R-:W-:-:S04]  /*0f00*/  ISETP.NE.U32.AND P0, PT, RZ, UR4, PT ;  /* 0x00000004ff007c0c */ /* 0x000fc8000bf05070 */
[----:B------:R-:W-:-:S13]  /*0f10*/  ISETP.NE.AND.EX P0, PT, RZ, UR5, PT, P0 ;  /* 0x00000005ff007c0c */ /* 0x000fda000bf05300 */
[----:B------:R-:W-:Y:S05]  /*0f20*/  @!P0 BRA `(.L_x_11) ;  /* 0x00000000001c8947 */ /* 0x000fea0003800000 */
[----:B------:R-:W0:Y:S02]  /*0f30*/  LDC.64 R8, c[0x0][0x598] ;  /* 0x00016600ff087b82 */ /* 0x000e240000000a00 */
[----:B0-----:R-:W2:Y:S02]  /*0f40*/  LDG.E.64 R8, desc[UR16][R8.64] ;  /* 0x0000001008087981 */ /* 0x001ea4000c1e1b00 */
[----:B--2---:R-:W-:-:S04]  /*0f50*/  ISETP.NE.U32.AND P0, PT, R8, RZ, PT ;  /* 0x000000ff0800720c */ /* 0x004fc80003f05070 */
[----:B------:R-:W-:-:S13]  /*0f60*/  ISETP.NE.AND.EX P0, PT, R9, RZ, PT, P0 ;  /* 0x000000ff0900720c */ /* 0x000fda0003f05300 */
[----:B------:R-:W-:Y:S05]  /*0f70*/  @!P0 BRA `(.L_x_11) ;  /* 0x0000000000088947 */ /* 0x000fea0003800000 */
[----:B------:R0:W5:Y:S01]  /*0f80*/  LD.E R8, desc[UR16][R8.64] ;  /* 0x0000001008087980 */ /* 0x000162000c101900 */
[----:B------:R-:W-:Y:S05]  /*0f90*/  BRA `(.L_x_12) ;  /* 0x0000000000207947 */ /* 0x000fea0003800000 */
.L_x_11:
[----:B------:R-:W-:Y:S02]  /*0fa0*/  ULDC.64 UR4, c[0x0][0x588] ;  /* 0x0001620000047ab9 */ /* 0x000fe40000000a00 */
[----:B------:R-:W-:-:S04]  /*0fb0*/  ISETP.NE.U32.AND P0, PT, RZ, UR4, PT ;  /* 0x00000004ff007c0c */ /* 0x000fc8000bf05070 */
[----:B------:R-:W-:-:S13]  /*0fc0*/  ISETP.NE.AND.EX P0, PT, RZ, UR5, PT, P0 ;  /* 0x00000005ff007c0c */ /* 0x000fda000bf05300 */
[----:B------:R-:W-:Y:S05]  /*0fd0*/  @!P0 BRA `(.L_x_13) ;  /* 0x00000000000c8947 */ /* 0x000fea0003800000 */
[----:B------:R-:W0:Y:S02]  /*0fe0*/  LDC.64 R8, c[0x0][0x588] ;  /* 0x00016200ff087b82 */ /* 0x000e240000000a00 */
[----:B0-----:R1:W5:Y:S01]  /*0ff0*/  LDG.E R8, desc[UR16][R8.64] ;  /* 0x0000001008087981 */ /* 0x001362000c1e1900 */
[----:B------:R-:W-:Y:S05]  /*1000*/  BRA `(.L_x_12) ;  /* 0x0000000000047947 */ /* 0x000fea0003800000 */
.L_x_13:
[----:B------:R-:W2:Y:S02]  /*1010*/  LDC R8, c[0x0][0x580] ;  /* 0x00016000ff087b82 */ /* 0x000ea40000000800 */
.L_x_12:
[----:B------:R-:W-:Y:S02]  /*1020*/  ULDC.64 UR4, c[0x0][0x5a0] ;  /* 0x0001680000047ab9 */ /* 0x000fe40000000a00 */
[----:B------:R-:W-:-:S04]  /*1030*/  ISETP.NE.U32.AND P0, PT, RZ, UR4, PT ;  /* 0x00000004ff007c0c */ /* 0x000fc8000bf05070 */
[----:B------:R-:W-:-:S13]  /*1040*/  ISETP.NE.AND.EX P0, PT, RZ, UR5, PT, P0 ;  /* 0x00000005ff007c0c */ /* 0x000fda000bf05300 */
[----:B------:R-:W-:Y:S05]  /*1050*/  @!P0 BRA `(.L_x_14) ;  /* 0x00000000001c8947 */ /* 0x000fea0003800000 */
[----:B------:R-:W3:Y:S02]  /*1060*/  LDC.64 R12, c[0x0][0x5a0] ;  /* 0x00016800ff0c7b82 */ /* 0x000ee40000000a00 */
[----:B---3--:R-:W3:Y:S02]  /*1070*/  LDG.E.64 R12, desc[UR16][R12.64] ;  /* 0x000000100c0c7981 */ /* 0x008ee4000c1e1b00 */
[----:B---3--:R-:W-:-:S04]  /*1080*/  ISETP.NE.U32.AND P0, PT, R12, RZ, PT ;  /* 0x000000ff0c00720c */ /* 0x008fc80003f05070 */
[----:B------:R-:W-:-:S13]  /*1090*/  ISETP.NE.AND.EX P0, PT, R13, RZ, PT, P0 ;  /* 0x000000ff0d00720c */ /* 0x000fda0003f05300 */
[----:B------:R-:W-:Y:S05]  /*10a0*/  @!P0 BRA `(.L_x_14) ;  /* 0x0000000000088947 */ /* 0x000fea0003800000 */
[----:B01----:R0:W5:Y:S01]  /*10b0*/  LD.E R9, desc[UR16][R12.64] ;  /* 0x000000100c097980 */ /* 0x003162000c101900 */
[----:B------:R-:W-:Y:S05]  /*10c0*/  BRA `(.L_x_15) ;  /* 0x0000000000207947 */ /* 0x000fea0003800000 */
.L_x_14:
[----:B------:R-:W-:Y:S02]  /*10d0*/  ULDC.64 UR4, c[0x0][0x590] ;  /* 0x0001640000047ab9 */ /* 0x000fe40000000a00 */
[----:B------:R-:W-:-:S04]  /*10e0*/  ISETP.NE.U32.AND P0, PT, RZ, UR4, PT ;  /* 0x00000004ff007c0c */ /* 0x000fc8000bf05070 */
[----:B------:R-:W-:-:S13]  /*10f0*/  ISETP.NE.AND.EX P0, PT, RZ, UR5, PT, P0 ;  /* 0x00000005ff007c0c */ /* 0x000fda000bf05300 */
[----:B------:R-:W-:Y:S05]  /*1100*/  @!P0 BRA `(.L_x_16) ;  /* 0x00000000000c8947 */ /* 0x000fea0003800000 */
[----:B------:R-:W0:Y:S02]  /*1110*/  LDC.64 R12, c[0x0][0x590] ;  /* 0x00016400ff0c7b82 */ /* 0x000e240000000a00 */
[----:B01----:R1:W5:Y:S01]  /*1120*/  LDG.E R9, desc[UR16][R12.64] ;  /* 0x000000100c097981 */ /* 0x003362000c1e1900 */
[----:B------:R-:W-:Y:S05]  /*1130*/  BRA `(.L_x_15) ;  /* 0x0000000000047947 */ /* 0x000fea0003800000 */
.L_x_16:
[----:B01----:R-:W3:Y:S02]  /*1140*/  LDC R9, c[0x0][0x584] ;  /* 0x00016100ff097b82 */ /* 0x003ee40000000800 */
.L_x_15:
[----:B------:R-:W-:-:S13]  /*1150*/  LOP3.LUT P0, RZ, R14, 0xff, RZ, 0xc0, !PT ;  /* 0x000000ff0eff7812 */ /* 0x000fda000780c0ff */
[----:B------:R-:W-:Y:S05]  /*1160*/  @!P0 EXIT ;  /* 0x000000000000894d */ /* 0x000fea0003800000 */
[----:B------:R-:W-:Y:S01]  /*1170*/  ULDC UR4, c[0x0][0x28c] ;  /* 0x0000a30000047ab9 */ /* 0x000fe20000000800 */
[----:B------:R-:W-:Y:S01]  /*1180*/  LOP3.LUT R144, R4, 0x1, RZ, 0xfc, !PT ;  /* 0x0000000104907812 */ /* 0x000fe200078efcff */
[----:B------:R-:W-:-:S04]  /*1190*/  UIADD3 UR4, UR4, 0x3f, URZ ;  /* 0x0000003f04047890 */ /* 0x000fc8000fffe03f */
[----:B------:R-:W-:-:S04]  /*11a0*/  USHF.R.S32.HI UR5, URZ, 0x1f, UR4 ;  /* 0x0000001f3f057899 */ /* 0x000fc80008011404 */
[----:B------:R-:W-:-:S03]  /*11b0*/  ULEA.HI UR5, UR5, UR4, URZ, 0x6 ;  /* 0x0000000405057291 */ /* 0x000fc6000f8f303f */
[----:B------:R-:W-:Y:S01]  /*11c0*/  UMOV UR4, URZ ;  /* 0x0000003f00047c82 */ /* 0x000fe20008000000 */
[----:B------:R-:W-:-:S03]  /*11d0*/  USHF.R.S32.HI UR9, URZ, 0x6, UR5 ;  /* 0x000000063f097899 */ /* 0x000fc60008011405 */
[----:B------:R-:W-:-:S09]  /*11e0*/  UMOV UR5, URZ ;  /* 0x0000003f00057c82 */ /* 0x000fd20008000000 */
.L_x_171:
[----:B01----:R-:W-:Y:S01]  /*11f0*/  LOP3.LUT R12, R0, 0x80, RZ, 0xc0, !PT ;  /* 0x00000080000c7812 */ /* 0x003fe200078ec0ff */
[----:B------:R-:W0:Y:S01]  /*1200*/  S2UR UR13, SR_CgaCtaId ;  /* 0x00000000000d79c3 */ /* 0x000e220000008800 */
[----:B------:R-:W-:Y:S01]  /*1210*/  UMOV UR12, 0x400 ;  /* 0x00000400000c7882 */ /* 0x000fe20000000000 */
[----:B------:R-:W-:Y:S01]  /*1220*/  UMOV UR6, URZ ;  /* 0x0000003f00067c82 */ /* 0x000fe20008000000 */
[----:B------:R-:W-:Y:S01]  /*1230*/  SHF.R.U32.HI R12, RZ, 0x7, R12 ;  /* 0x00000007ff0c7819 */ /* 0x000fe2000001160c */
[----:B------:R-:W-:Y:S01]  /*1240*/  UMOV UR7, URZ ;  /* 0x0000003f00077c82 */ /* 0x000fe20008000000 */
[----:B------:R-:W-:Y:S01]  /*1250*/  UMOV UR18, UR5 ;  /* 0x0000000500127c82 */ /* 0x000fe20008000000 */
[----:B------:R-:W-:Y:S02]  /*1260*/  CS2R R20, SRZ ;  /* 0x0000000000147805 */ /* 0x000fe4000001ff00 */
[----:B------:R-:W-:Y:S01]  /*1270*/  CS2R R18, SRZ ;  /* 0x0000000000127805 */ /* 0x000fe2000001ff00 */
[----:B------:R-:W1:Y:S01]  /*1280*/  LDC R13, c[0x0][0x28c] ;  /* 0x0000a300ff0d7b82 */ /* 0x000e620000000800 */
[----:B----4-:R-:W4:Y:S01]  /*1290*/  SHFL.IDX PT, R12, R12, RZ, 0x1f ;  /* 0x00001fff0c0c7589 */ /* 0x010f2200000e0000 */
[----:B------:R-:W-:-:S02]  /*12a0*/  CS2R R22, SRZ ;  /* 0x0000000000167805 */ /* 0x000fc4000001ff00 */
[----:B------:R-:W-:Y:S02]  /*12b0*/  CS2R R88, SRZ ;  /* 0x0000000000587805 */ /* 0x000fe4000001ff00 */
[----:B------:R-:W-:Y:S02]  /*12c0*/  CS2R R90, SRZ ;  /* 0x00000000005a7805 */ /* 0x000fe4000001ff00 */
[----:B------:R-:W-:Y:S02]  /*12d0*/  CS2R R92, SRZ ;  /* 0x00000000005c7805 */ /* 0x000fe4000001ff00 */
[----:B------:R-:W-:Y:S02]  /*12e0*/  CS2R R94, SRZ ;  /* 0x00000000005e7805 */ /* 0x000fe4000001ff00 */
[----:B------:R-:W-:Y:S02]  /*12f0*/  CS2R R98, SRZ ;  /* 0x0000000000627805 */ /* 0x000fe4000001ff00 */
        /* <DEDUP_REMOVED lines=16> */
[----:B-1----:R-:W-:Y:S02]  /*1400*/  ISETP.GE.AND P0, PT, R13, 0x1, PT ;  /* 0x000000010d00780c */ /* 0x002fe40003f06270 */
[----:B------:R-:W-:Y:S02]  /*1410*/  CS2R R130, SRZ ;  /* 0x0000000000827805 */ /* 0x000fe4000001ff00 */
[----:B----4-:R-:W-:-:S02]  /*1420*/  R2UR UR8, R12 ;  /* 0x000000000c0872ca */ /* 0x010fc400000e0000 */
[----:B------:R-:W-:Y:S02]  /*1430*/  CS2R R132, SRZ ;  /* 0x0000000000847805 */ /* 0x000fe4000001ff00 */
[----:B------:R-:W-:Y:S02]  /*1440*/  CS2R R134, SRZ ;  /* 0x0000000000867805 */ /* 0x000fe4000001ff00 */
[----:B------:R-:W-:Y:S02]  /*1450*/  CS2R R136, SRZ ;  /* 0x0000000000887805 */ /* 0x000fe4000001ff00 */
[----:B------:R-:W-:Y:S02]  /*1460*/  CS2R R138, SRZ ;  /* 0x00000000008a7805 */ /* 0x000fe4000001ff00 */
[----:B------:R-:W-:Y:S02]  /*1470*/  CS2R R140, SRZ ;  /* 0x00000000008c7805 */ /* 0x000fe4000001ff00 */
[----:B------:R-:W-:Y:S01]  /*1480*/  CS2R R142, SRZ ;  /* 0x00000000008e7805 */ /* 0x000fe2000001ff00 */
[----:B------:R-:W-:Y:S01]  /*1490*/  IMAD.MOV.U32 R145, RZ, RZ, RZ ;  /* 0x000000ffff917224 */ /* 0x000fe200078e00ff */
[----:B------:R-:W-:Y:S01]  /*14a0*/  CS2R R56, SRZ ;  /* 0x0000000000387805 */ /* 0x000fe2000001ff00 */
[----:B------:R-:W-:Y:S01]  /*14b0*/  IMAD.MOV.U32 R147, RZ, RZ, RZ ;  /* 0x000000ffff937224 */ /* 0x000fe200078e00ff */
[----:B------:R-:W-:Y:S01]  /*14c0*/  CS2R R58, SRZ ;  /* 0x00000000003a7805 */ /* 0x000fe2000001ff00 */
[----:B------:R-:W-:Y:S01]  /*14d0*/  IMAD.U32 R16, RZ, RZ, UR4 ;  /* 0x00000004ff107e24 */ /* 0x000fe2000f8e00ff */
[----:B------:R-:W-:Y:S01]  /*14e0*/  CS2R R60, SRZ ;  /* 0x00000000003c7805 */ /* 0x000fe2000001ff00 */
[----:B------:R-:W-:Y:S01]  /*14f0*/  ULEA.HI UR10, UR8, UR8, URZ, 0x1 ;  /* 0x00000008080a7291 */ /* 0x000fe2000f8f083f */
[----:B------:R-:W-:-:S02]  /*1500*/  CS2R R62, SRZ ;  /* 0x00000000003e7805 */ /* 0x000fc4000001ff00 */
[----:B------:R-:W-:Y:S02]  /*1510*/  CS2R R64, SRZ ;  /* 0x0000000000407805 */ /* 0x000fe4000001ff00 */
[----:B------:R-:W-:Y:S01]  /*1520*/  CS2R R66, SRZ ;  /* 0x0000000000427805 */ /* 0x000fe2000001ff00 */
[----:B------:R-:W-:Y:S01]  /*1530*/  ULOP3.LUT UR11, UR10, 0xffffe, URZ, 0xc0, !UPT ;  /* 0x000ffffe0a0b7892 */ /* 0x000fe2000f8ec03f */
[----:B------:R-:W-:Y:S01]  /*1540*/  CS2R R68, SRZ ;  /* 0x0000000000447805 */ /* 0x000fe2000001ff00 */
[----:B0-----:R-:W-:Y:S01]  /*1550*/  ULEA UR10, UR13, UR12, 0x18 ;  /* 0x0000000c0d0a7291 */ /* 0x001fe2000f8ec03f */
[----:B------:R-:W-:Y:S01]  /*1560*/  CS2R R70, SRZ ;  /* 0x0000000000467805 */ /* 0x000fe2000001ff00 */
[----:B------:R-:W-:Y:S01]  /*1570*/  UIADD3 UR11, UR8, -UR11, URZ ;  /* 0x8000000b080b7290 */ /* 0x000fe2000fffe03f */
[----:B------:R-:W-:Y:S02]  /*1580*/  CS2R R72, SRZ ;  /* 0x0000000000487805 */ /* 0x000fe4000001ff00 */
[----:B------:R-:W-:Y:S01]  /*1590*/  CS2R R74, SRZ ;  /* 0x00000000004a7805 */ /* 0x000fe2000001ff00 */
[----:B------:R-:W-:Y:S01]  /*15a0*/  UMOV UR8, URZ ;  /* 0x0000003f00087c82 */ /* 0x000fe20008000000 */
[----:B------:R-:W-:Y:S01]  /*15b0*/  ULEA UR11, UR11, UR10, 0xc ;  /* 0x0000000a0b0b7291 */ /* 0x000fe2000f8e603f */
[----:B------:R-:W-:-:S02]  /*15c0*/  CS2R R76, SRZ ;  /* 0x00000000004c7805 */ /* 0x000fc4000001ff00 */
[----:B------:R-:W-:Y:S02]  /*15d0*/  CS2R R78, SRZ ;  /* 0x00000000004e7805 */ /* 0x000fe4000001ff00 */
[----:B------:R-:W-:Y:S01]  /*15e0*/  CS2R R80, SRZ ;  /* 0x0000000000507805 */ /* 0x000fe2000001ff00 */
[----:B------:R-:W-:Y:S01]  /*15f0*/  UIADD3 UR11, UR11, 0x100, URZ ;  /* 0x000001000b0b7890 */ /* 0x000fe2000fffe03f */
[----:B------:R-:W-:Y:S02]  /*1600*/  CS2R R82, SRZ ;  /* 0x0000000000527805 */ /* 0x000fe4000001ff00 */
[----:B------:R-:W-:Y:S02]  /*1610*/  CS2R R84, SRZ ;  /* 0x0000000000547805 */ /* 0x000fe4000001ff00 */
[----:B------:R-:W-:Y:S01]  /*1620*/  CS2R R86, SRZ ;  /* 0x0000000000567805 */ /* 0x000fe2000001ff00 */
[----:B------:R-:W-:Y:S01]  /*1630*/  USHF.R.U32.HI UR11, URZ, 0x4, UR11 ;  /* 0x000000043f0b7899 */ /* 0x000fe2000801160b */
[----:B------:R-:W-:-:S02]  /*1640*/  CS2R R24, SRZ ;  /* 0x0000000000187805 */ /* 0x000fc4000001ff00 */
[----:B------:R-:W-:Y:S02]  /*1650*/  CS2R R26, SRZ ;  /* 0x00000000001a7805 */ /* 0x000fe4000001ff00 */
[----:B------:R-:W-:Y:S01]  /*1660*/  CS2R R28, SRZ ;  /* 0x00000000001c7805 */ /* 0x000fe2000001ff00 */
[----:B------:R-:W-:Y:S01]  /*1670*/  ULOP3.LUT UR11, UR11, 0x3fff, URZ, 0xc0, !UPT ;  /* 0x00003fff0b0b7892 */ /* 0x000fe2000f8ec03f */
        /* <DEDUP_REMOVED lines=12> */
[----:B------:R-:W-:Y:S01]  /*1740*/  CS2R R54, SRZ ;  /* 0x0000000000367805 */ /* 0x000fe2000001ff00 */
[----:B--23--:R-:W-:Y:S06]  /*1750*/  @!P0 BRA `(.L_x_17) ;  /* 0x0000000800588947 */ /* 0x00cfec0003800000 */
[----:B------:R-:W-:-:S13]  /*1760*/  ISETP.NE.AND P1, PT, R144, 0x3, PT ;  /* 0x000000039000780c */ /* 0x000fda0003f25270 */
[----:B------:R-:W-:Y:S05]  /*1770*/  @!P1 BRA `(.L_x_18) ;  /* 0x0000000000049947 */ /* 0x000fea0003800000 */
[----:B------:R-:W-:Y:S01]  /*1780*/  BPT.TRAP 0x1 ;  /* 0x000000040000795c */ /* 0x000fe20000300000 */
.L_x_18:
[----:B------:R-:W-:Y:S01]  /*1790*/  ULEA UR6, UR5, UR10, 0x3 ;  /* 0x0000000a05067291 */ /* 0x000fe2000f8e183f */
[----:B------:R-:W-:-:S05]  /*17a0*/  IMAD.U32 R12, RZ, RZ, UR4 ;  /* 0x00000004ff0c7e24 */ /* 0x000fca000f8e00ff */
[----:B------:R-:W-:-:S04]  /*17b0*/  SHF.L.U32 R12, R12, 0x1f, RZ ;  /* 0x0000001f0c0c7819 */ /* 0x000fc800000006ff */
[----:B------:R0:W1:Y:S01]  /*17c0*/  SYNCS.PHASECHK.TRANS64.TRYWAIT P0, [UR6], R12 ;  /* 0x0000000cff0075a7 */ /* 0x0000620008000146 */
[----:B------:R-:W-:Y:S05]  /*17d0*/  @!P1 BRA `(.L_x_19) ;  /* 0x0000000000049947 */ /* 0x000fea0003800000 */
[----:B------:R-:W-:Y:S01]  /*17e0*/  BPT.TRAP 0x1 ;  /* 0x000000040000795c */ /* 0x000fe20000300000 */
.L_x_19:
[----:B-1----:R-:W-:Y:S05]  /*17f0*/  @P0 BRA `(.L_x_20) ;  /* 0x0000000000080947 */ /* 0x002fea0003800000 */
[----:B------:R-:W1:Y:S02]  /*1800*/  SYNCS.PHASECHK.TRANS64.TRYWAIT P0, [UR6], R12 ;  /* 0x0000000cff0075a7 */ /* 0x000e640008000146 */
[----:B-1----:R-:W-:Y:S05]  /*1810*/  @!P0 BRA `(.L_x_21) ;  /* 0x0000008000008947 */ /* 0x002fea0003800000 */
.L_x_20:
[----:B------:R-:W-:Y:S01]  /*1820*/  UIADD3 UR6, UR10, 0x14100, URZ ;  /* 0x000141000a067890 */ /* 0x000fe2000fffe03f */
[----:B------:R-:W-:Y:S01]  /*1830*/  WARPGROUP.ARRIVE ;  /* 0x00000000000079c5 */ /* 0x000fe20000000000 */
[----:B------:R-:W-:Y:S01]  /*1840*/  ULOP3.LUT UR8, UR11, 0x10000, URZ, 0xfc, !UPT ;  /* 0x000100000b087892 */ /* 0x000fe2000f8efc3f */
[----:B------:R-:W-:Y:S01]  /*1850*/  CS2R R20, SRZ ;  /* 0x0000000000147805 */ /* 0x000fe2000001ff00 */
[----:B------:R-:W-:Y:S01]  /*1860*/  USHF.R.U32.HI UR6, URZ, 0x4, UR6 ;  /* 0x000000043f067899 */ /* 0x000fe20008011606 */
[----:B------:R-:W-:Y:S01]  /*1870*/  CS2R R18, SRZ ;  /* 0x0000000000127805 */ /* 0x000fe2000001ff00 */
[----:B------:R-:W-:Y:S01]  /*1880*/  ULEA UR8, UR5, UR8, 0xa ;  /* 0x0000000805087291 */ /* 0x000fe2000f8e503f */
[----:B------:R-:W-:Y:S01]  /*1890*/  CS2R R22, SRZ ;  /* 0x0000000000167805 */ /* 0x000fe2000001ff00 */
[----:B------:R-:W-:Y:S01]  /*18a0*/  ULOP3.LUT UR6, UR6, 0x3fff, URZ, 0xc0, !UPT ;  /* 0x00003fff06067892 */ /* 0x000fe2000f8ec03f */
[----:B------:R-:W-:Y:S01]  /*18b0*/  CS2R R88, SRZ ;  /* 0x0000000000587805 */ /* 0x000fe2000001ff00 */
[----:B------:R-:W-:Y:S01]  /*18c0*/  UMOV UR13, 0x80000020 ;  /* 0x80000020000d7882 */ /* 0x000fe20000000000 */
[----:B------:R-:W-:Y:S01]  /*18d0*/  UMOV UR15, 0x80000020 ;  /* 0x80000020000f7882 */ /* 0x000fe20000000000 */
[----:B------:R-:W-:Y:S01]  /*18e0*/  ULOP3.LUT UR6, UR6, 0x10000, URZ, 0xfc, !UPT ;  /* 0x0001000006067892 */ /* 0x000fe2000f8efc3f */
[----:B------:R-:W-:Y:S01]  /*18f0*/  CS2R R90, SRZ ;  /* 0x00000000005a7805 */ /* 0x000fe2000001ff00 */
[----:B------:R-:W-:Y:S01]  /*1900*/  UMOV UR12, UR8 ;  /* 0x00000008000c7c82 */ /* 0x000fe20008000000 */
[----:B------:R-:W-:Y:S01]  /*1910*/  CS2R R92, SRZ ;  /* 0x00000000005c7805 */ /* 0x000fe2000001ff00 */
[----:B------:R-:W-:Y:S01]  /*1920*/  ULEA UR7, UR5, UR6, 0x8 ;  /* 0x0000000605077291 */ /* 0x000fe2000f8e403f */
[----:B------:R-:W-:Y:S01]  /*1930*/  CS2R R94, SRZ ;  /* 0x00000000005e7805 */ /* 0x000fe2000001ff00 */
[----:B------:R-:W-:Y:S01]  /*1940*/  UIADD3 UR6, UR8, 0x200, URZ ;  /* 0x0000020008067890 */ /* 0x000fe2000fffe03f */
[----:B------:R-:W-:-:S02]  /*1950*/  CS2R R98, SRZ ;  /* 0x0000000000627805 */ /* 0x000fc4000001ff00 */
[----:B------:R-:W-:Y:S02]  /*1960*/  CS2R R96, SRZ ;  /* 0x0000000000607805 */ /* 0x000fe4000001ff00 */
[----:B------:R-:W-:Y:S02]  /*1970*/  CS2R R100, SRZ ;  /* 0x0000000000647805 */ /* 0x000fe4000001ff00 */
[----:B------:R-:W-:Y:S01]  /*1980*/  CS2R R102, SRZ ;  /* 0x0000000000667805 */ /* 0x000fe2000001ff00 */
[----:B------:R-:W-:Y:S01]  /*1990*/  UMOV UR14, UR7 ;  /* 0x00000007000e7c82 */ /* 0x000fe20008000000 */
[----:B------:R-:W-:Y:S01]  /*19a0*/  CS2R R104, SRZ ;  /* 0x0000000000687805 */ /* 0x000fe2000001ff00 */
[----:B------:R-:W-:Y:S01]  /*19b0*/  QGMMA.64x64x32.F32.E5M2.E5M2 R56, gdesc[UR12], RZ, !UPT ;  /* 0x00e000000c3879f3 */ /* 0x000fe2000c7038ff */
[----:B------:R-:W-:Y:S01]  /*19c0*/  UMOV UR12, UR6 ;  /* 0x00000006000c7c82 */ /* 0x000fe20008000000 */
[----:B------:R-:W-:Y:S01]  /*19d0*/  UMOV UR13, 0x80000020 ;  /* 0x80000020000d7882 */ /* 0x000fe20000000000 */
[----:B------:R-:W-:Y:S01]  /*19e0*/  UMOV UR6, 0x2 ;  /* 0x0000000200067882 */ /* 0x000fe20000000000 */
[----:B------:R-:W-:Y:S01]  /*19f0*/  QGMMA.64x64x32.F32.E5M2.E5M2 R24, gdesc[UR12], RZ, !UPT ;  /* 0x00e000000c1879f3 */ /* 0x000fe2000c7038ff */
[----:B------:R-:W-:Y:S01]  /*1a00*/  UIADD3 UR14, UR7, 0x2, URZ ;  /* 0x00000002070e7890 */ /* 0x000fe2000fffe03f */
[----:B------:R-:W-:Y:S01]  /*1a10*/  CS2R R106, SRZ ;  /* 0x00000000006a7805 */ /* 0x000fe2000001ff00 */
[----:B------:R-:W-:Y:S01]  /*1a20*/  UIADD3 UR12, UR8, 0x2, URZ ;  /* 0x00000002080c7890 */ /* 0x000fe2000fffe03f */
[----:B------:R-:W-:Y:S01]  /*1a30*/  CS2R R110, SRZ ;  /* 0x00000000006e7805 */ /* 0x000fe2000001ff00 */
[----:B------:R-:W-:Y:S01]  /*1a40*/  ULDC UR7, c[0x0][0x50c] ;  /* 0x0001430000077ab9 */ /* 0x000fe20000000800 */
[----:B------:R-:W-:Y:S01]  /*1a50*/  UIADD3 UR8, UR8, 0x202, URZ ;  /* 0x0000020208087890 */ /* 0x000fe2000fffe03f */
[----:B------:R-:W-:Y:S01]  /*1a60*/  CS2R R108, SRZ ;  /* 0x00000000006c7805 */ /* 0x000fe2000001ff00 */
[----:B------:R-:W-:Y:S01]  /*1a70*/  UISETP.NE.AND UP0, UPT, UR7, 0x2, UPT ;  /* 0x000000020700788c */ /* 0x000fe2000bf05270 */
[----:B------:R-:W-:Y:S01]  /*1a80*/  CS2R R112, SRZ ;  /* 0x0000000000707805 */ /* 0x000fe2000001ff00 */
[----:B------:R-:W-:Y:S01]  /*1a90*/  UMOV UR13, 0x80000020 ;  /* 0x80000020000d7882 */ /* 0x000fe20000000000 */
[----:B------:R-:W-:Y:S01]  /*1aa0*/  UMOV UR15, 0x80000020 ;  /* 0x80000020000f7882 */ /* 0x000fe20000000000 */
[----:B------:R-:W-:Y:S01]  /*1ab0*/  USEL UR7, URZ, 0x1, UP0 ;  /* 0x000000013f077887 */ /* 0x000fe20008000000 */
[----:B------:R-:W-:-:S02]  /*1ac0*/  CS2R R114, SRZ ;  /* 0x0000000000727805 */ /* 0x000fc4000001ff00 */
[----:B------:R-:W-:Y:S02]  /*1ad0*/  CS2R R116, SRZ ;  /* 0x0000000000747805 */ /* 0x000fe4000001ff00 */
[----:B------:R-:W-:Y:S02]  /*1ae0*/  CS2R R118, SRZ ;  /* 0x0000000000767805 */ /* 0x000fe4000001ff00 */
[----:B------:R-:W-:Y:S02]  /*1af0*/  CS2R R120, SRZ ;  /* 0x0000000000787805 */ /* 0x000fe4000001ff00 */
[----:B------:R-:W-:Y:S02]  /*1b00*/  CS2R R122, SRZ ;  /* 0x00000000007a7805 */ /* 0x000fe4000001ff00 */
[----:B------:R-:W-:Y:S02]  /*1b10*/  ISETP.NE.AND P0, PT, RZ, UR7, PT ;  /* 0x00000007ff007c0c */ /* 0x000fe4000bf05270 */
        /* <DEDUP_REMOVED lines=10> */
[----:B------:R-:W-:Y:S02]  /*1bc0*/  IMAD.MOV.U32 R145, RZ, RZ, RZ ;  /* 0x000000ffff917224 */ /* 0x000fe400078e00ff */
[----:B------:R-:W-:Y:S01]  /*1bd0*/  IMAD.MOV.U32 R147, RZ, RZ, RZ ;  /* 0x000000ffff937224 */ /* 0x000fe200078e00ff */
[----:B------:R-:W-:Y:S01]  /*1be0*/  QGMMA.64x64x32.F32.E5M2.E5M2 R56, gdesc[UR12], R56 ;  /* 0x00e000000c3879f3 */ /* 0x000fe20008703838 */
[----:B------:R-:W-:Y:S01]  /*1bf0*/  UMOV UR12, UR8 ;  /* 0x00000008000c7c82 */ /* 0x000fe20008000000 */
[----:B------:R-:W-:-:S02]  /*1c00*/  UMOV UR13, 0x80000020 ;  /* 0x80000020000d7882 */ /* 0x000fc40000000000 */
[----:B------:R-:W-:Y:S01]  /*1c10*/  QGMMA.64x64x32.F32.E5M2.E5M2 R24, gdesc[UR12], R24, gsb0 ;  /* 0x00e000000c1879f3 */ /* 0x000fe20008003818 */
[----:B------:R-:W-:Y:S05]  /*1c20*/  @!P0 BRA `(.L_x_22) ;  /* 0x0000000400088947 */ /* 0x000fea0003800000 */
[----:B------:R-:W-:Y:S02]  /*1c30*/  WARPGROUP.DEPBAR.LE gsb0, 0x0 ;  /* 0x00008000000079c5 */ /* 0x000fe40000010000 */
[----:B------:R-:W-:-:S01]  /*1c40*/  FADD R147, RZ, R56 ;  /* 0x00000038ff937221 */ /* 0x000fc20000000000 */
[----:B------:R-:W-:Y:S01]  /*1c50*/  FADD R142, RZ, R57 ;  /* 0x00000039ff8e7221 */ /* 0x000fe20000000000 */
        /* <DEDUP_REMOVED lines=62> */
[----:B------:R-:W-:-:S06]  /*2040*/  UMOV UR6, URZ ;  /* 0x0000003f00067c82 */ /* 0x000fcc0008000000 */
.L_x_22:
[----:B------:R-:W-:-:S04]  /*2050*/  UIADD3 UR18, UR5, 0x1, URZ ;  /* 0x0000000105127890 */ /* 0x000fc8000fffe03f */
[----:B------:R-:W-:-:S04]  /*2060*/  UISETP.NE.AND UP0, UPT, UR18, 0x5, UPT ;  /* 0x000000051200788c */ /* 0x000fc8000bf05270 */
[----:B------:R-:W-:Y:S02]  /*2070*/  USEL UR8, URZ, 0x1, UP0 ;  /* 0x000000013f087887 */ /* 0x000fe40008000000 */
[----:B------:R-:W-:Y:S02]  /*2080*/  USEL UR18, UR18, URZ, UP0 ;  /* 0x0000003f12127287 */ /* 0x000fe40008000000 */
[----:B------:R-:W-:-:S06]  /*2090*/  ULOP3.LUT UR8, UR4, UR8, URZ, 0x3c, !UPT ;  /* 0x0000000804087292 */ /* 0x000fcc000f8e3c3f */
[----:B------:R-:W-:Y:S01]  /*20a0*/  IMAD.U32 R16, RZ, RZ, UR8 ;  /* 0x00000008ff107e24 */ /* 0x000fe2000f8e00ff */
[----:B------:R-:W-:-:S06]  /*20b0*/  UMOV UR8, 0x1 ;  /* 0x0000000100087882 */ /* 0x000fcc0000000000 */
.L_x_17:
[----:B------:R-:W-:-:S04]  /*20c0*/  UISETP.LT.AND UP0, UPT, UR9, 0x1, UPT ;  /* 0x000000010900788c */ /* 0x000fc8000bf01270 */
[----:B------:R-:W-:-:S04]  /*20d0*/  USEL UR12, UR9, 0x1, UP0 ;  /* 0x00000001090c7887 */ /* 0x000fc80008000000 */
[----:B------:R-:W-:-:S04]  /*20e0*/  UIADD3 UR12, UR9, -UR12, URZ ;  /* 0x8000000c090c7290 */ /* 0x000fc8000fffe03f */
[----:B------:R-:W-:-:S06]  /*20f0*/  UISETP.GE.AND UP0, UPT, UR12, 0x1, UPT ;  /* 0x000000010c00788c */ /* 0x000fcc000bf06270 */
[----:B------:R-:W-:-:S13]  /*2100*/  PLOP3.LUT P0, PT, PT, PT, UP0, 0x80, 0x0 ;  /* 0x000000000000781c */ /* 0x000fda0003f0f008 */
[----:B------:R-:W-:Y:S05]  /*2110*/  @!P0 BRA `(.L_x_23) ;  /* 0x0000000800308947 */ /* 0x000fea0003800000 */
[----:B01----:R-:W-:Y:S01]  /*2120*/  IMAD.U32 R12, RZ, RZ, UR12 ;  /* 0x0000000cff0c7e24 */ /* 0x003fe2000f8e00ff */
[----:B------:R-:W-:Y:S01]  /*2130*/  ULDC UR20, c[0x0][0x50c] ;  /* 0x0001430000147ab9 */ /* 0x000fe20000000800 */
[----:B------:R-:W-:-:S07]  /*2140*/  IMAD.U32 R13, RZ, RZ, UR5 ;  /* 0x00000005ff0d7e24 */ /* 0x000fce000f8e00ff */
.L_x_31:
[----:B------:R-:W-:-:S13]  /*2150*/  ISETP.NE.AND P1, PT, R144, 0x3, PT ;  /* 0x000000039000780c */ /* 0x000fda0003f25270 */
[----:B------:R-:W-:Y:S05]  /*2160*/  @!P1 BRA `(.L_x_24) ;  /* 0x0000000000049947 */ /* 0x000fea0003800000 */
[----:B------:R-:W-:Y:S01]  /*2170*/  BPT.TRAP 0x1 ;  /* 0x000000040000795c */ /* 0x000fe20000300000 */
.L_x_24:
[----:B------:R-:W0:Y:S01]  /*2180*/  S2UR UR12, SR_CgaCtaId ;  /* 0x00000000000c79c3 */ /* 0x000e220000008800 */
[----:B------:R-:W-:Y:S01]  /*2190*/  UMOV UR10, 0x400 ;  /* 0x00000400000a7882 */ /* 0x000fe20000000000 */
[----:B------:R-:W-:Y:S01]  /*21a0*/  SHF.L.U32 R14, R16, 0x1f, RZ ;  /* 0x0000001f100e7819 */ /* 0x000fe200000006ff */
[----:B0-----:R-:W-:-:S04]  /*21b0*/  ULEA UR10, UR12, UR10, 0x18 ;  /* 0x0000000a0c0a7291 */ /* 0x001fc8000f8ec03f */
[----:B------:R-:W-:-:S09]  /*21c0*/  ULEA UR12, UR18, UR10, 0x3 ;  /* 0x0000000a120c7291 */ /* 0x000fd2000f8e183f */
[----:B------:R0:W1:Y:S01]  /*21d0*/  SYNCS.PHASECHK.TRANS64.TRYWAIT P0, [UR12], R14 ;  /* 0x0000000eff0075a7 */ /* 0x000062000800014c */
[----:B------:R-:W-:Y:S05]  /*21e0*/  @!P1 BRA `(.L_x_25) ;  /* 0x0000000000049947 */ /* 0x000fea0003800000 */
[----:B------:R-:W-:Y:S01]  /*21f0*/  BPT.TRAP 0x1 ;  /* 0x000000040000795c */ /* 0x000fe20000300000 */
.L_x_25:
[----:B-1----:R-:W-:Y:S05]  /*2200*/  @P0 BRA `(.L_x_26) ;  /* 0x0000000000080947 */ /* 0x002fea0003800000 */
[----:B------:R-:W1:Y:S02]  /*2210*/  SYNCS.PHASECHK.TRANS64.TRYWAIT P0, [UR12], R14 ;  /* 0x0000000eff0075a7 */ /* 0x000e64000800014c */
[----:B-1----:R-:W-:Y:S05]  /*2220*/  @!P0 BRA `(.L_x_27) ;  /* 0x0000007400948947 */ /* 0x002fea0003800000 */
.L_x_26:
[----:B------:R-:W-:Y:S01]  /*2230*/  UIADD3 UR12, UR10, 0x14100, URZ ;  /* 0x000141000a0c7890 */ /* 0x000fe2000fffe03f */
[----:B------:R-:W-:Y:S01]  /*2240*/  WARPGROUP.ARRIVE ;  /* 0x00000000000079c5 */ /* 0x000fe20000000000 */
[----:B------:R-:W-:Y:S02]  /*2250*/  UISETP.NE.AND UP0, UPT, UR7, URZ, UPT ;  /* 0x0000003f0700728c */ /* 0x000fe4000bf05270 */
[----:B------:R-:W-:Y:S02]  /*2260*/  USHF.R.U32.HI UR12, URZ, 0x4, UR12 ;  /* 0x000000043f0c7899 */ /* 0x000fe4000801160c */
[----:B------:R-:W-:Y:S02]  /*2270*/  USEL UR8, UR8, URZ, !UP0 ;  /* 0x0000003f08087287 */ /* 0x000fe4000c000000 */
[----:B------:R-:W-:Y:S02]  /*2280*/  ULOP3.LUT UR12, UR12, 0x3fff, URZ, 0xc0, !UPT ;  /* 0x00003fff0c0c7892 */ /* 0x000fe4000f8ec03f */
[----:B------:R-:W-:-:S02]  /*2290*/  ULOP3.LUT UR7, UR11, 0x10000, URZ, 0xfc, !UPT ;  /* 0x000100000b077892 */ /* 0x000fc4000f8efc3f */
[----:B------:R-:W-:Y:S02]  /*22a0*/  ULOP3.LUT UR12, UR12, 0x10000, URZ, 0xfc, !UPT ;  /* 0x000100000c0c7892 */ /* 0x000fe4000f8efc3f */
[----:B------:R-:W-:Y:S02]  /*22b0*/  UISETP.NE.U32.AND UP0, UPT, UR8, URZ, UPT ;  /* 0x0000003f0800728c */ /* 0x000fe4000bf05070 */
[----:B------:R-:W-:Y:S02]  /*22c0*/  ULEA UR8, UR18, UR7, 0xa ;  /* 0x0000000712087291 */ /* 0x000fe4000f8e503f */
[----:B------:R-:W-:Y:S02]  /*22d0*/  ULEA UR7, UR18, UR12, 0x8 ;  /* 0x0000000c12077291 */ /* 0x000fe4000f8e403f */
[----:B------:R-:W-:Y:S01]  /*22e0*/  UIADD3 UR19, UR8, 0x200, URZ ;  /* 0x0000020008137890 */ /* 0x000fe2000fffe03f */
[----:B------:R-:W-:Y:S02]  /*22f0*/  UMOV UR13, 0x80000020 ;  /* 0x80000020000d7882 */ /* 0x000fe40000000000 */
[----:B------:R-:W-:Y:S01]  /*2300*/  UMOV UR12, UR8 ;  /* 0x00000008000c7c82 */ /* 0x000fe20008000000 */
[----:B------:R-:W-:Y:S01]  /*2310*/  UMOV UR15, 0x80000020 ;  /* 0x80000020000f7882 */ /* 0x000fe20000000000 */
[----:B------:R-:W-:Y:S01]  /*2320*/  UMOV UR14, UR7 ;  /* 0x00000007000e7c82 */ /* 0x000fe20008000000 */
[----:B------:R-:W-:Y:S01]  /*2330*/  UIADD3 UR6, UR6, 0x2, URZ ;  /* 0x0000000206067890 */ /* 0x000fe2000fffe03f */
[----:B------:R-:W-:Y:S01]  /*2340*/  QGMMA.64x64x32.F32.E5M2.E5M2 R56, gdesc[UR12], R56, UP0 ;  /* 0x00e000000c3879f3 */ /* 0x000fe2000bf03838 */
[----:B------:R-:W-:Y:S01]  /*2350*/  UMOV UR12, UR19 ;  /* 0x00000013000c7c82 */ /* 0x000fe20008000000 */
[----:B------:R-:W-:-:S02]  /*2360*/  UMOV UR13, 0x80000020 ;  /* 0x80000020000d7882 */ /* 0x000fc40000000000 */
[----:B------:R-:W-:Y:S01]  /*2370*/  QGMMA.64x64x32.F32.E5M2.E5M2 R24, gdesc[UR12], R24, UP0 ;  /* 0x00e000000c1879f3 */ /* 0x000fe2000bf03818 */
[----:B------:R-:W-:Y:S02]  /*2380*/  UIADD3 UR12, UR8, 0x2, URZ ;  /* 0x00000002080c7890 */ /* 0x000fe4000fffe03f */
[----:B------:R-:W-:Y:S02]  /*2390*/  UIADD3 UR14, UR7, 0x2, URZ ;  /* 0x00000002070e7890 */ /* 0x000fe4000fffe03f */
[----:B------:R-:W-:Y:S01]  /*23a0*/  UIADD3 UR8, UR8, 0x202, URZ ;  /* 0x0000020208087890 */ /* 0x000fe2000fffe03f */
[----:B------:R-:W-:Y:S01]  /*23b0*/  UMOV UR13, 0x80000020 ;  /* 0x80000020000d7882 */ /* 0x000fe20000000000 */
[----:B------:R-:W-:Y:S01]  /*23c0*/  UMOV UR15, 0x80000020 ;  /* 0x80000020000f7882 */ /* 0x000fe20000000000 */
[----:B------:R-:W-:-:S04]  /*23d0*/  UISETP.NE.AND UP0, UPT, UR6, UR20, UPT ;  /* 0x000000140600728c */ /* 0x000fc8000bf05270 */
[----:B------:R-:W-:-:S06]  /*23e0*/  USEL UR7, URZ, 0x1, UP0 ;  /* 0x000000013f077887 */ /* 0x000fcc0008000000 */
[----:B------:R-:W-:Y:S01]  /*23f0*/  ISETP.NE.AND P0, PT, RZ, UR7, PT ;  /* 0x00000007ff007c0c */ /* 0x000fe2000bf05270 */
[----:B------:R-:W-:Y:S01]  /*2400*/  QGMMA.64x64x32.F32.E5M2.E5M2 R56, gdesc[UR12], R56 ;  /* 0x00e000000c3879f3 */ /* 0x000fe20008703838 */
[----:B------:R-:W-:Y:S01]  /*2410*/  UMOV UR12, UR8 ;  /* 0x00000008000c7c82 */ /* 0x000fe20008000000 */
[----:B------:R-:W-:Y:S02]  /*2420*/  UMOV UR13, 0x80000020 ;  /* 0x80000020000d7882 */ /* 0x000fe40000000000 */
[----:B------:R-:W-:Y:S03]  /*2430*/  QGMMA.64x64x32.F32.E5M2.E5M2 R24, gdesc[UR12], R24, gsb0 ;  /* 0x00e000000c1879f3 */ /* 0x000fe60008003818 */
[----:B------:R-:W-:-:S05]  /*2440*/  WARPGROUP.DEPBAR.LE gsb0, 0x1 ;  /* 0x00008000000079c5 */ /* 0x000fca0000010100 */
[----:B------:R-:W-:Y:S05]  /*2450*/  @!P0 BRA `(.L_x_28) ;  /* 0x0000000400088947 */ /* 0x000fea0003800000 */
[----:B------:R-:W-:Y:S02]  /*2460*/  WARPGROUP.DEPBAR.LE gsb0, 0x0 ;  /* 0x00008000000079c5 */ /* 0x000fe40000010000 */
[----:B------:R-:W-:-:S01]  /*2470*/  FADD R147, R56, R147 ;  /* 0x0000009338937221 */ /* 0x000fc20000000000 */
[----:B------:R-:W-:Y:S01]  /*2480*/  FADD R142, R57, R142 ;  /* 0x0000008e398e7221 */ /* 0x000fe20000000000 */
        /* <DEDUP_REMOVED lines=62> */
[----:B------:R-:W-:-:S06]  /*2870*/  UMOV UR6, URZ ;  /* 0x0000003f00067c82 */ /* 0x000fcc0008000000 */
.L_x_28:
[----:B------:R-:W-:Y:S05]  /*2880*/  @!P1 BRA `(.L_x_29) ;  /* 0x0000000000049947 */ /* 0x000fea0003800000 */
[----:B------:R-:W-:Y:S01]  /*2890*/  BPT.TRAP 0x1 ;  /* 0x000000040000795c */ /* 0x000fe20000300000 */
.L_x_29:
[----:B------:R-:W-:-:S13]  /*28a0*/  ISETP.NE.AND P0, PT, R6, RZ, PT ;  /* 0x000000ff0600720c */ /* 0x000fda0003f05270 */
[----:B01----:R-:W-:-:S05]  /*28b0*/  @P0 LEA R14, R13, UR10, 0x3 ;  /* 0x0000000a0d0e0c11 */ /* 0x003fca000f8e18ff */
[----:B------:R-:W-:-:S05]  /*28c0*/  @P0 VIADD R14, R14, 0x28 ;  /* 0x000000280e0e0836 */ /* 0x000fca0000000000 */
[----:B------:R-:W-:-:S04]  /*28d0*/  @P0 PRMT R14, R5, 0x654, R14 ;  /* 0x00000654050e0816 */ /* 0x000fc8000000000e */
[----:B------:R0:W-:Y:S01]  /*28e0*/  @P0 SYNCS.ARRIVE.TRANS64.RED.A1T0 RZ, [R14+URZ], RZ ;  /* 0x000000ff0eff09a7 */ /* 0x0001e2000810043f */
[----:B------:R-:W-:-:S13]  /*28f0*/  ISETP.GT.U32.AND P0, PT, R4, 0x1, PT ;  /* 0x000000010400780c */ /* 0x000fda0003f04070 */
[----:B0-----:R-:W-:Y:S05]  /*2900*/  @P0 BRA `(.L_x_30) ;  /* 0x0000000000040947 */ /* 0x001fea0003800000 */
[----:B------:R-:W-:Y:S01]  /*2910*/  BPT.TRAP 0x1 ;  /* 0x000000040000795c */ /* 0x000fe20000300000 */
.L_x_30:
[----:B------:R-:W-:Y:S01]  /*2920*/  UIADD3 UR18, UR18, 0x1, URZ ;  /* 0x0000000112127890 */ /* 0x000fe2000fffe03f */
[C---:B------:R-:W-:Y:S01]  /*2930*/  ISETP.GT.AND P1, PT, R12.reuse, 0x1, PT ;  /* 0x000000010c00780c */ /* 0x040fe20003f24270 */
[----:B------:R-:W-:Y:S02]  /*2940*/  VIADD R13, R13, 0x1 ;  /* 0x000000010d0d7836 */ /* 0x000fe40000000000 */
[----:B------:R-:W-:Y:S01]  /*2950*/  UISETP.NE.AND UP0, UPT, UR18, 0x5, UPT ;  /* 0x000000051200788c */ /* 0x000fe2000bf05270 */
[----:B------:R-:W-:Y:S02]  /*2960*/  VIADD R12, R12, 0xffffffff ;  /* 0xffffffff0c0c7836 */ /* 0x000fe40000000000 */
[C---:B------:R-:W-:Y:S01]  /*2970*/  ISETP.NE.AND P0, PT, R13.reuse, 0x5, PT ;  /* 0x000000050d00780c */ /* 0x040fe20003f05270 */
[----:B------:R-:W-:Y:S02]  /*2980*/  USEL UR8, URZ, 0x1, UP0 ;  /* 0x000000013f087887 */ /* 0x000fe40008000000 */
[----:B------:R-:W-:Y:S01]  /*2990*/  USEL UR18, UR18, URZ, UP0 ;  /* 0x0000003f12127287 */ /* 0x000fe20008000000 */
[----:B------:R-:W-:-:S03]  /*29a0*/  SEL R13, R13, RZ, P0 ;  /* 0x000000ff0d0d7207 */ /* 0x000fc60000000000 */
[----:B------:R-:W-:Y:S01]  /*29b0*/  LOP3.LUT R16, R16, UR8, RZ, 0x3c, !PT ;  /* 0x0000000810107c12 */ /* 0x000fe2000f8e3cff */
[----:B------:R-:W-:Y:S01]  /*29c0*/  UMOV UR8, 0x1 ;  /* 0x0000000100087882 */ /* 0x000fe20000000000 */
[----:B------:R-:W-:Y:S06]  /*29d0*/  @P1 BRA `(.L_x_31) ;  /* 0xfffffff400dc1947 */ /* 0x000fec000383ffff */
.L_x_23:
[----:B------:R-:W-:Y:S01]  /*29e0*/  UISETP.NE.AND UP0, UPT, UR6, URZ, UPT ;  /* 0x0000003f0600728c */ /* 0x000fe2000bf05270 */
[----:B01----:R-:W0:Y:S03]  /*29f0*/  LDC R12, c[0x0][0x28c] ;  /* 0x0000a300ff0c7b82 */ /* 0x003e260000000800 */
[----:B------:R-:W-:-:S06]  /*2a00*/  USEL UR6, URZ, 0x1, !UP0 ;  /* 0x000000013f067887 */ /* 0x000fcc000c000000 */
[----:B------:R-:W-:Y:S02]  /*2a10*/  ISETP.NE.AND P0, PT, RZ, UR6, PT ;  /* 0x00000006ff007c0c */ /* 0x000fe4000bf05270 */
[----:B0-----:R-:W-:-:S11]  /*2a20*/  ISETP.GE.AND P1, PT, R12, 0x1, PT ;  /* 0x000000010c00780c */ /* 0x001fd60003f26270 */
[----:B------:R-:W-:Y:S05]  /*2a30*/  @!P0 BRA `(.L_x_32) ;  /* 0x0000000400048947 */ /* 0x000fea0003800000 */
[----:B------:R-:W-:Y:S02]  /*2a40*/  WARPGROUP.DEPBAR.LE gsb0, 0x0 ;  /* 0x00008000000079c5 */ /* 0x000fe40000010000 */
[----:B------:R-:W-:Y:S01]  /*2a50*/  FADD R147, R56, R147 ;  /* 0x0000009338937221 */ /* 0x000fe20000000000 */
        /* <DEDUP_REMOVED lines=62> */
[----:B------:R-:W-:-:S07]  /*2e40*/  FADD R20, R20, R55 ;  /* 0x0000003714147221 */ /* 0x000fce0000000000 */
.L_x_32:
[----:B------:R-:W-:Y:S02]  /*2e50*/  WARPGROUP.DEPBAR.LE gsb0, 0x0 ;  /* 0x00008000000079c5 */ /* 0x000fe40000010000 */
[----:B------:R-:W-:Y:S05]  /*2e60*/  @!P1 BRA `(.L_x_33) ;  /* 0x0000000000549947 */ /* 0x000fea0003800000 */
[----:B------:R-:W-:-:S13]  /*2e70*/  ISETP.NE.AND P0, PT, R144, 0x3, PT ;  /* 0x000000039000780c */ /* 0x000fda0003f05270 */
[----:B------:R-:W-:Y:S05]  /*2e80*/  @!P0 BRA `(.L_x_34) ;  /* 0x0000000000048947 */ /* 0x000fea0003800000 */
[----:B------:R-:W-:Y:S01]  /*2e90*/  BPT.TRAP 0x1 ;  /* 0x000000040000795c */ /* 0x000fe20000300000 */
.L_x_34:
[----:B------:R-:W-:Y:S01]  /*2ea0*/  ISETP.NE.AND P0, PT, R6, RZ, PT ;  /* 0x000000ff0600720c */ /* 0x000fe20003f05270 */
[----:B------:R-:W-:Y:S01]  /*2eb0*/  BSSY B0, `(.L_x_35) ;  /* 0x000000e000007945 */ /* 0x000fe20003800000 */
[----:B------:R-:W-:-:S11]  /*2ec0*/  ISETP.GT.U32.AND P1, PT, R4, 0x1, PT ;  /* 0x000000010400780c */ /* 0x000fd60003f24070 */
[----:B------:R-:W-:Y:S05]  /*2ed0*/  @!P0 BRA `(.L_x_36) ;  /* 0x00000000002c8947 */ /* 0x000fea0003800000 */
[----:B------:R-:W-:-:S04]  /*2ee0*/  UISETP.LT.AND UP0, UPT, UR9, 0x1, UPT ;  /* 0x000000010900788c */ /* 0x000fc8000bf01270 */
[----:B------:R-:W-:-:S04]  /*2ef0*/  USEL UR8, UR9, 0x1, UP0 ;  /* 0x0000000109087887 */ /* 0x000fc80008000000 */
[----:B------:R-:W-:-:S04]  /*2f00*/  UIADD3 UR8, UR5, UR9, -UR8 ;  /* 0x0000000905087290 */ /* 0x000fc8000fffe808 */
[----:B------:R-:W-:-:S04]  /*2f10*/  UIMAD.WIDE.U32 UR6, UR8, -0x33333333, URZ ;  /* 0xcccccccd080678a5 */ /* 0x000fc8000f8e003f */
[----:B------:R-:W-:-:S04]  /*2f20*/  USHF.R.U32.HI UR6, URZ, 0x2, UR7 ;  /* 0x000000023f067899 */ /* 0x000fc80008011607 */
[----:B------:R-:W-:-:S04]  /*2f30*/  UIMAD UR8, UR6, -0x5, UR8 ;  /* 0xfffffffb060878a4 */ /* 0x000fc8000f8e0208 */
[----:B------:R-:W-:-:S04]  /*2f40*/  ULEA UR8, UR8, UR10, 0x3 ;  /* 0x0000000a08087291 */ /* 0x000fc8000f8e183f */
[----:B------:R-:W-:-:S06]  /*2f50*/  UIADD3 UR8, UR8, 0x28, URZ ;  /* 0x0000002808087890 */ /* 0x000fcc000fffe03f */
[----:B------:R-:W-:-:S05]  /*2f60*/  IMAD.U32 R12, RZ, RZ, UR8 ;  /* 0x00000008ff0c7e24 */ /* 0x000fca000f8e00ff */
[----:B------:R-:W-:-:S04]  /*2f70*/  PRMT R12, R5, 0x654, R12 ;  /* 0x00000654050c7816 */ /* 0x000fc8000000000c */
[----:B------:R0:W-:Y:S03]  /*2f80*/  SYNCS.ARRIVE.TRANS64.RED.A1T0 RZ, [R12+URZ], RZ ;  /* 0x000000ff0cff79a7 */ /* 0x0001e6000810043f */
.L_x_36:
[----:B------:R-:W-:Y:S05]  /*2f90*/  BSYNC B0 ;  /* 0x0000000000007941 */ /* 0x000fea0003800000 */
.L_x_35:
[----:B------:R-:W-:Y:S05]  /*2fa0*/  @P1 BRA `(.L_x_33) ;  /* 0x0000000000041947 */ /* 0x000fea0003800000 */
[----:B------:R-:W-:Y:S01]  /*2fb0*/  BPT.TRAP 0x1 ;  /* 0x000000040000795c */ /* 0x000fe20000300000 */
.L_x_33:
[----:B------:R-:W1:Y:S01]  /*2fc0*/  LDC R16, c[0x0][0x288] ;  /* 0x0000a200ff107b82 */ /* 0x000e620000000800 */
[----:B------:R-:W-:Y:S01]  /*2fd0*/  IMAD.SHL.U32 R33, R11, 0x40, RZ ;  /* 0x000000400b217824 */ /* 0x000fe200078e00ff */
[--C-:B0-----:R-:W-:Y:S01]  /*2fe0*/  SHF.R.U32.HI R12, RZ, 0x2, R0.reuse ;  /* 0x00000002ff0c7819 */ /* 0x101fe20000011600 */
[----:B------:R-:W-:Y:S01]  /*2ff0*/  UIADD3 UR5, UR9, UR5, URZ ;  /* 0x0000000509057290 */ /* 0x000fe2000fffe03f */
[----:B------:R-:W-:Y:S01]  /*3000*/  LOP3.LUT R14, R0, 0x60, RZ, 0xc0, !PT ;  /* 0x00000060000e7812 */ /* 0x000fe200078ec0ff */
[----:B------:R-:W-:Y:S01]  /*3010*/  IMAD.SHL.U32 R34, R10, 0x100, RZ ;  /* 0x000001000a227824 */ /* 0x000fe200078e00ff */
[----:B------:R-:W-:Y:S01]  /*3020*/  SHF.R.U32.HI R15, RZ, 0x7, R0 ;  /* 0x00000007ff0f7819 */ /* 0x000fe20000011600 */
[----:B------:R-:W-:Y:S01]  /*3030*/  UISETP.GT.U32.AND UP0, UPT, UR5, 0x4, UPT ;  /* 0x000000040500788c */ /* 0x000fe2000bf04070 */
[----:B------:R-:W-:Y:S01]  /*3040*/  LOP3.LUT R13, R12, 0x7, RZ, 0xc0, !PT ;  /* 0x000000070c0d7812 */ /* 0x000fe200078ec0ff */
[C---:B------:R-:W-:Y:S01]  /*3050*/  IMAD.SHL.U32 R26, R0.reuse, 0x2, RZ ;  /* 0x00000002001a7824 */ /* 0x040fe200078e00ff */
[----:B------:R-:W-:Y:S01]  /*3060*/  SHF.R.U32.HI R14, RZ, 0x1, R14 ;  /* 0x00000001ff0e7819 */ /* 0x000fe2000001160e */
[----:B------:R-:W-:Y:S01]  /*3070*/  ULDC UR12, c[0x0][0x284] ;  /* 0x0000a100000c7ab9 */ /* 0x000fe20000000800 */
[----:B------:R-:W-:Y:S01]  /*3080*/  LOP3.LUT R12, R15, 0x1, RZ, 0xc0, !PT ;  /* 0x000000010f0c7812 */ /* 0x000fe200078ec0ff */
[----:B------:R-:W-:Y:S01]  /*3090*/  UISETP.LT.U32.AND UP0, UPT, UR9, 0x5, UP0 ;  /* 0x000000050900788c */ /* 0x000fe20008701070 */
[----:B------:R-:W-:Y:S01]  /*30a0*/  IADD3 R17, RZ, -R14, -R13 ;  /* 0x8000000eff117210 */ /* 0x000fe20007ffe80d */
[----:B------:R-:W-:Y:S01]  /*30b0*/  UISETP.GE.U32.AND UP1, UPT, UR9, 0x5, UPT ;  /* 0x000000050900788c */ /* 0x000fe2000bf26070 */
[----:B------:R-:W-:Y:S01]  /*30c0*/  LOP3.LUT R15, R0, 0x3, RZ, 0xc0, !PT ;  /* 0x00000003000f7812 */ /* 0x000fe200078ec0ff */
[C---:B------:R-:W-:Y:S01]  /*30d0*/  IMAD.SHL.U32 R24, R12.reuse, 0x40, RZ ;  /* 0x000000400c187824 */ /* 0x040fe200078e00ff */
[----:B------:R-:W-:Y:S01]  /*30e0*/  SHF.R.S32.HI R29, RZ, 0x1f, R7 ;  /* 0x0000001fff1d7819 */ /* 0x000fe20000011407 */
[----:B------:R-:W-:Y:S01]  /*30f0*/  UIMAD.WIDE.U32 UR6, UR5, -0x33333333, URZ ;  /* 0xcccccccd050678a5 */ /* 0x000fe2000f8e003f */
[C---:B------:R-:W-:Y:S01]  /*3100*/  LOP3.LUT R26, R33.reuse, 0x6, R26, 0xf8, !PT ;  /* 0x00000006211a7812 */ /* 0x040fe200078ef81a */
[----:B------:R-:W-:Y:S01]  /*3110*/  USEL UR8, URZ, 0x1, !UP0 ;  /* 0x000000013f087887 */ /* 0x000fe2000c000000 */
[----:B------:R-:W-:Y:S01]  /*3120*/  IMAD R17, R12, -0x40, R17 ;  /* 0xffffffc00c117824 */ /* 0x000fe200078e0211 */
[----:B------:R-:W-:Y:S01]  /*3130*/  ULDC.64 UR10, c[0x0][0x5d0] ;  /* 0x00017400000a7ab9 */ /* 0x000fe20000000a00 */
[----:B-1----:R-:W-:Y:S01]  /*3140*/  ISETP.GE.AND P0, PT, R33, R16, PT ;  /* 0x000000102100720c */ /* 0x002fe20003f06270 */
[----:B------:R-:W-:Y:S01]  /*3150*/  IMAD R12, R15, -0x2, R16 ;  /* 0xfffffffe0f0c7824 */ /* 0x000fe200078e0210 */
[----:B------:R-:W-:Y:S01]  /*3160*/  SHF.R.S32.HI R27, RZ, 0x1f, R26 ;  /* 0x0000001fff1b7819 */ /* 0x000fe2000001141a */
[----:B------:R-:W-:Y:S01]  /*3170*/  IMAD R16, R29, UR10, RZ ;  /* 0x0000000a1d107c24 */ /* 0x000fe2000f8e02ff */
[----:B------:R-:W-:Y:S01]  /*3180*/  ISETP.GE.OR P0, PT, R34, UR12, P0 ;  /* 0x0000000c22007c0c */ /* 0x000fe20008706670 */
[----:B------:R-:W-:Y:S01]  /*3190*/  USHF.R.U32.HI UR6, URZ, 0x2, UR7 ;  /* 0x000000023f067899 */ /* 0x000fe20008011607 */
[----:B------:R-:W-:Y:S01]  /*31a0*/  LOP3.LUT R35, R24, 0x40, R13, 0xe2, !PT ;  /* 0x0000004018237812 */ /* 0x000fe200078ee20d */
[----:B------:R-:W-:Y:S01]  /*31b0*/  ULOP3.LUT UR4, UR4, UR8, URZ, 0x3c, !UPT ;  /* 0x0000000804047292 */ /* 0x000fe2000f8e3c3f */
[----:B------:R-:W-:Y:S01]  /*31c0*/  IMAD.WIDE R24, R10, 0x100, RZ ;  /* 0x000001000a187825 */ /* 0x000fe200078e02ff */
[----:B------:R-:W-:Y:S01]  /*31d0*/  UIMAD UR5, UR6, -0x5, UR5 ;  /* 0xfffffffb060578a4 */ /* 0x000fe2000f8e0205 */
[----:B------:R-:W-:Y:S01]  /*31e0*/  IADD3 R34, -R34, UR12, R17 ;  /* 0x0000000c22227c10 */ /* 0x000fe2000fffe111 */
[----:B------:R-:W-:Y:S01]  /*31f0*/  @UP1 ULOP3.LUT UR4, UR4, 0x1, UR6, 0x78, !UPT ;  /* 0x0000000104041892 */ /* 0x000fe2000f8e7806 */
[C---:B------:R-:W-:Y:S01]  /*3200*/  IMAD R13, R7.reuse, UR11, R16 ;  /* 0x0000000b070d7c24 */ /* 0x040fe2000f8e0210 */
[----:B------:R-:W-:Y:S01]  /*3210*/  LOP3.LUT R35, R24, R35, R14, 0xfe, !PT ;  /* 0x0000002318237212 */ /* 0x000fe200078efe0e */
[----:B------:R-:W-:-:S04]  /*3220*/  IMAD.WIDE.U32 R10, R7, UR10, R26 ;  /* 0x0000000a070a7c25 */ /* 0x000fc8000f8e001a */
[----:B------:R-:W-:Y:S02]  /*3230*/  IMAD.IADD R11, R11, 0x1, R13 ;  /* 0x000000010b0b7824 */ /* 0x000fe400078e020d */
[----:B------:R-:W-:Y:S02]  /*3240*/  IMAD.IADD R33, R12, 0x1, -R33 ;  /* 0x000000010c217824 */ /* 0x000fe400078e0a21 */
[----:B------:R-:W-:Y:S01]  /*3250*/  IMAD.MOV.U32 R32, RZ, RZ, -0x1 ;  /* 0xffffffffff207424 */ /* 0x000fe200078e00ff */
[----:B------:R-:W-:Y:S06]  /*3260*/  @P0 BRA `(.L_x_37) ;  /* 0x0000004800040947 */ /* 0x000fec0003800000 */
[----:B------:R-:W0:Y:S01]  /*3270*/  LDC.64 R30, c[0x0][0x5c8] ;  /* 0x00017200ff1e7b82 */ /* 0x000e220000000a00 */
[----:B------:R-:W-:Y:S01]  /*3280*/  ULDC.64 UR6, c[0x0][0x5c0] ;  /* 0x0001700000067ab9 */ /* 0x000fe20000000a00 */
[----:B------:R-:W-:Y:S01]  /*3290*/  BSSY B0, `(.L_x_37) ;  /* 0x000047e000007945 */ /* 0x000fe20003800000 */
[-C--:B0-----:R-:W-:Y:S02]  /*32a0*/  IMAD R12, R25, R30.reuse, RZ ;  /* 0x0000001e190c7224 */ /* 0x081fe400078e02ff */
[----:B------:R-:W-:-:S04]  /*32b0*/  IMAD.WIDE.U32 R10, R35, R30, R10 ;  /* 0x0000001e230a7225 */ /* 0x000fc800078e000a */
[----:B------:R-:W-:Y:S01]  /*32c0*/  IMAD R15, R35, R31, R12 ;  /* 0x0000001f230f7224 */ /* 0x000fe200078e020c */
[----:B------:R-:W-:Y:S01]  /*32d0*/  IADD3 R16, P4, R10, UR6, RZ ;  /* 0x000000060a107c10 */ /* 0x000fe2000ff9e0ff */
[C---:B------:R-:W-:Y:S01]  /*32e0*/  IMAD.SHL.U32 R13, R30.reuse, 0x80, RZ ;  /* 0x000000801e0d7824 */ /* 0x040fe200078e00ff */
[C---:B------:R-:W-:Y:S01]  /*32f0*/  LEA R28, P2, R30.reuse, R10, 0x3 ;  /* 0x0000000a1e1c7211 */ /* 0x040fe200078418ff */
[----:B------:R-:W-:Y:S01]  /*3300*/  IMAD.IADD R36, R11, 0x1, R15 ;  /* 0x000000010b247824 */ /* 0x000fe200078e020f */
[----:B------:R-:W-:Y:S02]  /*3310*/  SHF.L.U64.HI R11, R30, 0x7, R31 ;  /* 0x000000071e0b7819 */ /* 0x000fe4000001021f */
[----:B------:R-:W-:Y:S02]  /*3320*/  IADD3 R12, P1, P0, R10, UR6, R13 ;  /* 0x000000060a0c7c10 */ /* 0x000fe4000f83e00d */
[----:B------:R-:W-:Y:S02]  /*3330*/  IADD3.X R17, R36, UR7, RZ, P4, !PT ;  /* 0x0000000724117c10 */ /* 0x000fe4000a7fe4ff */
[----:B---3-5:R-:W-:-:S02]  /*3340*/  FSETP.NEU.AND P4, PT, R9, RZ, PT ;  /* 0x000000ff0900720b */ /* 0x028fc40003f8d000 */
[----:B------:R-:W-:Y:S02]  /*3350*/  LEA.HI.X R30, R30, R36, R31, 0x3, P2 ;  /* 0x000000241e1e7211 */ /* 0x000fe400010f1c1f */
[C---:B------:R-:W-:Y:S02]  /*3360*/  IADD3 R14, P2, R28.reuse, UR6, RZ ;  /* 0x000000061c0e7c10 */ /* 0x040fe4000ff5e0ff */
[----:B------:R-:W-:Y:S02]  /*3370*/  IADD3 R10, P5, P6, R28, UR6, R13 ;  /* 0x000000061c0a7c10 */ /* 0x000fe4000febe00d */
[--C-:B------:R-:W-:Y:S02]  /*3380*/  IADD3.X R13, R36, UR7, R11.reuse, P1, P0 ;  /* 0x00000007240d7c10 */ /* 0x100fe40008fe040b */
[C---:B------:R-:W-:Y:S02]  /*3390*/  IADD3.X R15, R30.reuse, UR7, RZ, P2, !PT ;  /* 0x000000071e0f7c10 */ /* 0x040fe400097fe4ff */
[----:B------:R-:W-:Y:S01]  /*33a0*/  IADD3.X R11, R30, UR7, R11, P5, P6 ;  /* 0x000000071e0b7c10 */ /* 0x000fe2000afec40b */
[----:B------:R-:W-:Y:S06]  /*33b0*/  @!P4 BRA `(.L_x_38) ;  /* 0x00000034009cc947 */ /* 0x000fec0003800000 */
[----:B------:R-:W-:Y:S01]  /*33c0*/  ULDC.64 UR6, c[0x0][0x5b8] ;  /* 0x00016e0000067ab9 */ /* 0x000fe20000000a00 */
[----:B------:R-:W-:Y:S01]  /*33d0*/  ISETP.GE.AND P0, PT, R34, 0x1, PT ;  /* 0x000000012200780c */ /* 0x000fe20003f06270 */
[----:B------:R-:W-:Y:S01]  /*33e0*/  IMAD R28, R29, UR6, RZ ;  /* 0x000000061d1c7c24 */ /* 0x000fe2000f8e02ff */
[----:B------:R-:W-:Y:S01]  /*33f0*/  ULDC.64 UR10, c[0x0][0x5a8] ;  /* 0x00016a00000a7ab9 */ /* 0x000fe20000000a00 */
[----:B------:R-:W-:Y:S01]  /*3400*/  IMAD.WIDE.U32 R26, R7, UR6, R26 ;  /* 0x00000006071a7c25 */ /* 0x000fe2000f8e001a */
[----:B------:R-:W-:Y:S01]  /*3410*/  ISETP.LT.OR P4, PT, R33, 0x1, !P0 ;  /* 0x000000012100780c */ /* 0x000fe20004781670 */
[----:B------:R-:W-:Y:S02]  /*3420*/  BSSY B1, `(.L_x_39) ;  /* 0x000000c000017945 */ /* 0x000fe40003800000 */
[----:B------:R-:W-:Y:S01]  /*3430*/  IMAD R7, R7, UR7, R28 ;  /* 0x0000000707077c24 */ /* 0x000fe2000f8e021c */
[----:B------:R-:W-:Y:S02]  /*3440*/  ULDC.64 UR6, c[0x0][0x5b0] ;  /* 0x00016c0000067ab9 */ /* 0x000fe40000000a00 */
[----:B------:R-:W-:-:S02]  /*3450*/  IMAD R30, R25, UR6, RZ ;  /* 0x00000006191e7c24 */ /* 0x000fc4000f8e02ff */
[----:B------:R-:W-:Y:S02]  /*3460*/  IMAD.IADD R27, R27, 0x1, R7 ;  /* 0x000000011b1b7824 */ /* 0x000fe400078e0207 */
[C---:B------:R-:W-:Y:S02]  /*3470*/  IMAD R7, R35.reuse, UR7, R30 ;  /* 0x0000000723077c24 */ /* 0x040fe4000f8e021e */
[----:B------:R-:W-:-:S03]  /*3480*/  IMAD.WIDE.U32 R28, R35, UR6, R26 ;  /* 0x00000006231c7c25 */ /* 0x000fc6000f8e001a */
[----:B------:R-:W-:-:S04]  /*3490*/  IADD3 R28, P1, R28, UR10, RZ ;  /* 0x0000000a1c1c7c10 */ /* 0x000fc8000ff3e0ff */
[--C-:B------:R-:W-:Y:S02]  /*34a0*/  IADD3.X R29, R29, UR11, R7.reuse, P1, !PT ;  /* 0x0000000b1d1d7c10 */ /* 0x100fe40008ffe407 */
[----:B------:R-:W-:Y:S01]  /*34b0*/  PRMT R7, RZ, 0x7610, R7 ;  /* 0x00007610ff077816 */ /* 0x000fe20000000007 */
[----:B------:R-:W-:Y:S06]  /*34c0*/  @P4 BRA `(.L_x_40) ;  /* 0x0000000000044947 */ /* 0x000fec0003800000 */
[----:B------:R0:W5:Y:S02]  /*34d0*/  LDG.E.U8 R7, desc[UR16][R28.64] ;  /* 0x000000101c077981 */ /* 0x000164000c1e1100 */
.L_x_40:
[----:B------:R-:W-:Y:S05]  /*34e0*/  BSYNC B1 ;  /* 0x0000000000017941 */ /* 0x000fea0003800000 */
.L_x_39:
[----:B-----5:R-:W-:Y:S01]  /*34f0*/  LOP3.LUT R7, R7, 0xff, RZ, 0xc0, !PT ;  /* 0x000000ff07077812 */ /* 0x020fe200078ec0ff */
[----:B------:R-:W-:Y:S01]  /*3500*/  BSSY B1, `(.L_x_41) ;  /* 0x000000b000017945 */ /* 0x000fe20003800000 */
[----:B------:R-:W-:Y:S02]  /*3510*/  ISETP.LT.OR P2, PT, R33, 0x2, !P0 ;  /* 0x000000022100780c */ /* 0x000fe40004741670 */
[----:B------:R-:W-:-:S05]  /*3520*/  F2FP.F16.E5M2.UNPACK_B R7, R7 ;  /* 0x00000007ff07723e */ /* 0x000fca00020004ff */
[----:B------:R-:W-:Y:S01]  /*3530*/  HADD2.F32 R30, -RZ, R7.H0_H0 ;  /* 0x20000007ff1e7230 */ /* 0x000fe20000004100 */
[----:B------:R-:W-:-:S04]  /*3540*/  PRMT R7, RZ, 0x7610, R7 ;  /* 0x00007610ff077816 */ /* 0x000fc80000000007 */
[----:B------:R-:W-:-:S04]  /*3550*/  FMUL R30, R30, R9 ;  /* 0x000000091e1e7220 */ /* 0x000fc80000400000 */
[----:B--2---:R-:W-:-:S05]  /*3560*/  FFMA R30, R147, R8, R30 ;  /* 0x00000008931e7223 */ /* 0x004fca000000001e */
[----:B------:R-:W-:-:S05]  /*3570*/  F2FP.SATFINITE.E5M2.F32.PACK_AB_MERGE_C R31, RZ, R30, RZ ;  /* 0x0000001eff1f723e */ /* 0x000fca00048060ff */
[----:B------:R1:W-:Y:S01]  /*3580*/  @!P4 STG.E.U8 desc[UR16][R16.64], R31 ;  /* 0x0000001f1000c986 */ /* 0x0003e2000c101110 */
[----:B------:R-:W-:Y:S05]  /*3590*/  @P2 BRA `(.L_x_42) ;  /* 0x0000000000042947 */ /* 0x000fea0003800000 */
[----:B------:R2:W5:Y:S02]  /*35a0*/  LDG.E.U8 R7, desc[UR16][R28.64+0x1] ;  /* 0x000001101c077981 */ /* 0x000564000c1e1100 */
.L_x_42:
[----:B------:R-:W-:Y:S05]  /*35b0*/  BSYNC B1 ;  /* 0x0000000000017941 */ /* 0x000fea0003800000 */
.L_x_41:
[----:B-----5:R-:W-:Y:S01]  /*35c0*/  LOP3.LUT R7, R7, 0xff, RZ, 0xc0, !PT ;  /* 0x000000ff07077812 */ /* 0x020fe200078ec0ff */
[----:B------:R-:W-:Y:S01]  /*35d0*/  BSSY B1, `(.L_x_43) ;  /* 0x0000013000017945 */ /* 0x000fe20003800000 */
[----:B------:R-:W-:Y:S02]  /*35e0*/  IADD3 R37, P1, R35, 0x8, RZ ;  /* 0x0000000823257810 */ /* 0x000fe40007f3e0ff */
[----:B------:R-:W-:-:S03]  /*35f0*/  F2FP.F16.E5M2.UNPACK_B R7, R7 ;  /* 0x00000007ff07723e */ /* 0x000fc600020004ff */
[----:B-1----:R-:W-:Y:S01]  /*3600*/  IMAD.X R31, RZ, RZ, R25, P1 ;  /* 0x000000ffff1f7224 */ /* 0x002fe200008e0619 */
[----:B------:R-:W-:Y:S01]  /*3610*/  ISETP.GE.AND P1, PT, R34, 0x9, PT ;  /* 0x000000092200780c */ /* 0x000fe20003f26270 */
[----:B------:R-:W-:Y:S02]  /*3620*/  HADD2.F32 R30, -RZ, R7.H0_H0 ;  /* 0x20000007ff1e7230 */ /* 0x000fe40000004100 */
[----:B------:R-:W-:Y:S01]  /*3630*/  IMAD R36, R31, UR6, RZ ;  /* 0x000000061f247c24 */ /* 0x000fe2000f8e02ff */
[----:B------:R-:W-:Y:S02]  /*3640*/  ISETP.LT.OR P5, PT, R33, 0x1, !P1 ;  /* 0x000000012100780c */ /* 0x000fe40004fa1670 */
[----:B------:R-:W-:Y:S01]  /*3650*/  FMUL R7, R30, R9 ;  /* 0x000000091e077220 */ /* 0x000fe20000400000 */
[----:B------:R-:W-:-:S04]  /*3660*/  IMAD.WIDE.U32 R30, R37, UR6, R26 ;  /* 0x00000006251e7c25 */ /* 0x000fc8000f8e001a */
[----:B------:R-:W-:Y:S01]  /*3670*/  FFMA R7, R142, R8, R7 ;  /* 0x000000088e077223 */ /* 0x000fe20000000007 */
[----:B------:R-:W-:Y:S01]  /*3680*/  IMAD R37, R37, UR7, R36 ;  /* 0x0000000725257c24 */ /* 0x000fe2000f8e0224 */
[----:B------:R-:W-:-:S03]  /*3690*/  IADD3 R30, P4, R30, UR10, RZ ;  /* 0x0000000a1e1e7c10 */ /* 0x000fc6000ff9e0ff */
[----:B------:R-:W-:Y:S02]  /*36a0*/  F2FP.SATFINITE.E5M2.F32.PACK_AB_MERGE_C R39, RZ, R7, RZ ;  /* 0x00000007ff27723e */ /* 0x000fe400048060ff */
[----:B------:R-:W-:Y:S02]  /*36b0*/  IADD3.X R31, R31, UR11, R37, P4, !PT ;  /* 0x0000000b1f1f7c10 */ /* 0x000fe4000a7fe425 */
[----:B------:R-:W-:Y:S01]  /*36c0*/  PRMT R7, RZ, 0x7610, R7 ;  /* 0x00007610ff077816 */ /* 0x000fe20000000007 */
[----:B------:R1:W-:Y:S01]  /*36d0*/  @!P2 STG.E.U8 desc[UR16][R16.64+0x1], R39 ;  /* 0x000001271000a986 */ /* 0x0003e2000c101110 */
[----:B------:R-:W-:Y:S05]  /*36e0*/  @P5 BRA `(.L_x_44) ;  /* 0x0000000000045947 */ /* 0x000fea0003800000 */
[----:B------:R3:W5:Y:S02]  /*36f0*/  LDG.E.U8 R7, desc[UR16][R30.64] ;  /* 0x000000101e077981 */ /* 0x000764000c1e1100 */
.L_x_44:
[----:B------:R-:W-:Y:S05]  /*3700*/  BSYNC B1 ;  /* 0x0000000000017941 */ /* 0x000fea0003800000 */
.L_x_43:
[----:B-----5:R-:W-:Y:S01]  /*3710*/  LOP3.LUT R7, R7, 0xff, RZ, 0xc0, !PT ;  /* 0x000000ff07077812 */ /* 0x020fe200078ec0ff */
[----:B------:R-:W-:Y:S01]  /*3720*/  BSSY B1, `(.L_x_45) ;  /* 0x000000b000017945 */ /* 0x000fe20003800000 */
[----:B------:R-:W-:Y:S02]  /*3730*/  ISETP.LT.OR P2, PT, R33, 0x2, !P1 ;  /* 0x000000022100780c */ /* 0x000fe40004f41670 */
[----:B------:R-:W-:-:S05]  /*3740*/  F2FP.F16.E5M2.UNPACK_B R7, R7 ;  /* 0x00000007ff07723e */ /* 0x000fca00020004ff */
[----:B------:R-:W-:Y:S01]  /*3750*/  HADD2.F32 R36, -RZ, R7.H0_H0 ;  /* 0x20000007ff247230 */ /* 0x000fe20000004100 */
[----:B------:R-:W-:-:S04]  /*3760*/  PRMT R7, RZ, 0x7610, R7 ;  /* 0x00007610ff077816 */ /* 0x000fc80000000007 */
[----:B------:R-:W-:-:S04]  /*3770*/  FMUL R36, R36, R9 ;  /* 0x0000000924247220 */ /* 0x000fc80000400000 */
[----:B------:R-:W-:-:S05]  /*3780*/  FFMA R36, R145, R8, R36 ;  /* 0x0000000891247223 */ /* 0x000fca0000000024 */
[----:B------:R-:W-:-:S05]  /*3790*/  F2FP.SATFINITE.E5M2.F32.PACK_AB_MERGE_C R37, RZ, R36, RZ ;  /* 0x00000024ff25723e */ /* 0x000fca00048060ff */
[----:B------:R4:W-:Y:S01]  /*37a0*/  @!P5 STG.E.U8 desc[UR16][R14.64], R37 ;  /* 0x000000250e00d986 */ /* 0x0009e2000c101110 */
[----:B------:R-:W-:Y:S05]  /*37b0*/  @P2 BRA `(.L_x_46) ;  /* 0x0000000000042947 */ /* 0x000fea0003800000 */
[----:B------:R0:W5:Y:S02]  /*37c0*/  LDG.E.U8 R7, desc[UR16][R30.64+0x1] ;  /* 0x000001101e077981 */ /* 0x000164000c1e1100 */
.L_x_46:
[----:B------:R-:W-:Y:S05]  /*37d0*/  BSYNC B1 ;  /* 0x0000000000017941 */ /* 0x000fea0003800000 */
.L_x_45:
[----:B-----5:R-:W-:Y:S01]  /*37e0*/  LOP3.LUT R7, R7, 0xff, RZ, 0xc0, !PT ;  /* 0x000000ff07077812 */ /* 0x020fe200078ec0ff */
[----:B------:R-:W-:Y:S01]  /*37f0*/  BSSY B1, `(.L_x_47) ;  /* 0x000000b000017945 */ /* 0x000fe20003800000 */
[----:B------:R-:W-:Y:S02]  /*3800*/  ISETP.LT.OR P4, PT, R33, 0x9, !P0 ;  /* 0x000000092100780c */ /* 0x000fe40004781670 */
[----:B------:R-:W-:-:S05]  /*3810*/  F2FP.F16.E5M2.UNPACK_B R7, R7 ;  /* 0x00000007ff07723e */ /* 0x000fca00020004ff */
[----:B------:R-:W-:-:S05]  /*3820*/  HADD2.F32 R36, -RZ, R7.H0_H0 ;  /* 0x20000007ff247230 */ /* 0x000fca0000004100 */
[----:B------:R-:W-:-:S04]  /*3830*/  FMUL R7, R36, R9 ;  /* 0x0000000924077220 */ /* 0x000fc80000400000 */
[----:B------:R-:W-:-:S05]  /*3840*/  FFMA R7, R140, R8, R7 ;  /* 0x000000088c077223 */ /* 0x000fca0000000007 */
[----:B----4-:R-:W-:Y:S02]  /*3850*/  F2FP.SATFINITE.E5M2.F32.PACK_AB_MERGE_C R37, RZ, R7, RZ ;  /* 0x00000007ff25723e */ /* 0x010fe400048060ff */
[----:B------:R-:W-:-:S03]  /*3860*/  PRMT R7, RZ, 0x7610, R7 ;  /* 0x00007610ff077816 */ /* 0x000fc60000000007 */
[----:B------:R4:W-:Y:S01]  /*3870*/  @!P2 STG.E.U8 desc[UR16][R14.64+0x1], R37 ;  /* 0x000001250e00a986 */ /* 0x0009e2000c101110 */
[----:B------:R-:W-:Y:S05]  /*3880*/  @P4 BRA `(.L_x_48) ;  /* 0x0000000000044947 */ /* 0x000fea0003800000 */
[----:B------:R0:W5:Y:S02]  /*3890*/  LDG.E.U8 R7, desc[UR16][R28.64+0x8] ;  /* 0x000008101c077981 */ /* 0x000164000c1e1100 */
.L_x_48:
[----:B------:R-:W-:Y:S05]  /*38a0*/  BSYNC B1 ;  /* 0x0000000000017941 */ /* 0x000fea0003800000 */
.L_x_47:
        /* <DEDUP_REMOVED lines=8> */
[----:B----4-:R-:W-:-:S05]  /*3930*/  F2FP.SATFINITE.E5M2.F32.PACK_AB_MERGE_C R37, RZ, R36, RZ ;  /* 0x00000024ff25723e */ /* 0x010fca00048060ff */
[----:B------:R4:W-:Y:S01]  /*3940*/  @!P4 STG.E.U8 desc[UR16][R16.64+0x8], R37 ;  /* 0x000008251000c986 */ /* 0x0009e2000c101110 */
[----:B------:R-:W-:Y:S05]  /*3950*/  @P2 BRA `(.L_x_50) ;  /* 0x0000000000042947 */ /* 0x000fea0003800000 */
[----:B------:R0:W5:Y:S02]  /*3960*/  LDG.E.U8 R7, desc[UR16][R28.64+0x9] ;  /* 0x000009101c077981 */ /* 0x000164000c1e1100 */
.L_x_50:
[----:B------:R-:W-:Y:S05]  /*3970*/  BSYNC B1 ;  /* 0x0000000000017941 */ /* 0x000fea0003800000 */
.L_x_49:
        /* <DEDUP_REMOVED lines=12> */
.L_x_52:
[----:B------:R-:W-:Y:S05]  /*3a40*/  BSYNC B1 ;  /* 0x0000000000017941 */ /* 0x000fea0003800000 */
.L_x_51:
        /* <DEDUP_REMOVED lines=12> */
.L_x_54:
[----:B------:R-:W-:Y:S05]  /*3b10*/  BSYNC B1 ;  /* 0x0000000000017941 */ /* 0x000fea0003800000 */
.L_x_53:
        /* <DEDUP_REMOVED lines=12> */
.L_x_56:
[----:B------:R-:W-:Y:S05]  /*3be0*/  BSYNC B1 ;  /* 0x0000000000017941 */ /* 0x000fea0003800000 */
.L_x_55:
        /* <DEDUP_REMOVED lines=12> */
.L_x_58:
[----:B------:R-:W-:Y:S05]  /*3cb0*/  BSYNC B1 ;  /* 0x0000000000017941 */ /* 0x000fea0003800000 */
.L_x_57:
        /* <DEDUP_REMOVED lines=12> */
.L_x_60:
[----:B------:R-:W-:Y:S05]  /*3d80*/  BSYNC B1 ;  /* 0x0000000000017941 */ /* 0x000fea0003800000 */
.L_x_59:
        /* <DEDUP_REMOVED lines=12> */
.L_x_62:
[----:B------:R-:W-:Y:S05]  /*3e50*/  BSYNC B1 ;  /* 0x0000000000017941 */ /* 0x000fea0003800000 */
.L_x_61:
        /* <DEDUP_REMOVED lines=12> */
.L_x_64:
[----:B------:R-:W-:Y:S05]  /*3f20*/  BSYNC B1 ;  /* 0x0000000000017941 */ /* 0x000fea0003800000 */
.L_x_63:
        /* <DEDUP_REMOVED lines=12> */
.L_x_66:
[----:B------:R-:W-:Y:S05]  /*3ff0*/  BSYNC B1 ;  /* 0x0000000000017941 */ /* 0x000fea0003800000 */
.L_x_65:
        /* <DEDUP_REMOVED lines=12> */
.L_x_68:
[----:B------:R-:W-:Y:S05]  /*40c0*/  BSYNC B1 ;  /* 0x0000000000017941 */ /* 0x000fea0003800000 */
.L_x_67:
        /* <DEDUP_REMOVED lines=12> */
.L_x_70:
[----:B------:R-:W-:Y:S05]  /*4190*/  BSYNC B1 ;  /* 0x0000000000017941 */ /* 0x000fea0003800000 */
.L_x_69:
        /* <DEDUP_REMOVED lines=12> */
.L_x_72:
[----:B------:R-:W-:Y:S05]  /*4260*/  BSYNC B1 ;  /* 0x0000000000017941 */ /* 0x000fea0003800000 */
.L_x_71:
        /* <DEDUP_REMOVED lines=12> */
.L_x_74:
[----:B------:R-:W-:Y:S05]  /*4330*/  BSYNC B1 ;  /* 0x0000000000017941 */ /* 0x000fea0003800000 */
.L_x_73:
        /* <DEDUP_REMOVED lines=12> */
.L_x_76:
[----:B------:R-:W-:Y:S05]  /*4400*/  BSYNC B1 ;  /* 0x0000000000017941 */ /* 0x000fea0003800000 */
.L_x_75:
        /* <DEDUP_REMOVED lines=12> */
.L_x_78:
[----:B------:R-:W-:Y:S05]  /*44d0*/  BSYNC B1 ;  /* 0x0000000000017941 */ /* 0x000fea0003800000 */
.L_x_77:
        /* <DEDUP_REMOVED lines=12> */
.L_x_80:
[----:B------:R-:W-:Y:S05]  /*45a0*/  BSYNC B1 ;  /* 0x0000000000017941 */ /* 0x000fea0003800000 */
.L_x_79:
        /* <DEDUP_REMOVED lines=12> */
.L_x_82:
[----:B------:R-:W-:Y:S05]  /*4670*/  BSYNC B1 ;  /* 0x0000000000017941 */ /* 0x000fea0003800000 */
.L_x_81:
        /* <DEDUP_REMOVED lines=12> */
.L_x_84:
[----:B------:R-:W-:Y:S05]  /*4740*/  BSYNC B1 ;  /* 0x0000000000017941 */ /* 0x000fea0003800000 */
.L_x_83:
        /* <DEDUP_REMOVED lines=12> */
.L_x_86:
[----:B------:R-:W-:Y:S05]  /*4810*/  BSYNC B1 ;  /* 0x0000000000017941 */ /* 0x000fea0003800000 */
.L_x_85:
        /* <DEDUP_REMOVED lines=12> */
.L_x_88:
[----:B------:R-:W-:Y:S05]  /*48e0*/  BSYNC B1 ;  /* 0x0000000000017941 */ /* 0x000fea0003800000 */
.L_x_87:
        /* <DEDUP_REMOVED lines=12> */
.L_x_90:
[----:B------:R-:W-:Y:S05]  /*49b0*/  BSYNC B1 ;  /* 0x0000000000017941 */ /* 0x000fea0003800000 */
.L_x_89:
        /* <DEDUP_REMOVED lines=12> */
.L_x_92:
[----:B------:R-:W-:Y:S05]  /*4a80*/  BSYNC B1 ;  /* 0x0000000000017941 */ /* 0x000fea0003800000 */
.L_x_91:
        /* <DEDUP_REMOVED lines=12> */
.L_x_94:
[----:B------:R-:W-:Y:S05]  /*4b50*/  BSYNC B1 ;  /* 0x0000000000017941 */ /* 0x000fea0003800000 */
.L_x_93:
        /* <DEDUP_REMOVED lines=12> */
.L_x_96:
[----:B------:R-:W-:Y:S05]  /*4c20*/  BSYNC B1 ;  /* 0x0000000000017941 */ /* 0x000fea0003800000 */
.L_x_95:
        /* <DEDUP_REMOVED lines=12> */
.L_x_98:
[----:B------:R-:W-:Y:S05]  /*4cf0*/  BSYNC B1 ;  /* 0x0000000000017941 */ /* 0x000fea0003800000 */
.L_x_97:
[----:B-----5:R-:W-:Y:S01]  /*4d00*/  LOP3.LUT R7, R7, 0xff, RZ, 0xc0, !PT ;  /* 0x000000ff07077812 */ /* 0x020fe200078ec0ff */
[----:B------:R-:W-:Y:S01]  /*4d10*/  BSSY B1, `(.L_x_99) ;  /* 0x000000b000017945 */ /* 0x000fe20003800000 */
[----:B------:R-:W-:Y:S02]  /*4d20*/  ISETP.LT.OR P2, PT, R33, 0x39, !P1 ;  /* 0x000000392100780c */ /* 0x000fe40004f41670 */
[----:B------:R-:W-:-:S05]  /*4d30*/  F2FP.F16.E5M2.UNPACK_B R7, R7 ;  /* 0x00000007ff07723e */ /* 0x000fca00020004ff */
[----:B0-2---:R-:W-:-:S05]  /*4d40*/  HADD2.F32 R28, -RZ, R7.H0_H0 ;  /* 0x20000007ff1c7230 */ /* 0x005fca0000004100 */
[----:B------:R-:W-:-:S04]  /*4d50*/  FMUL R7, R28, R9 ;  /* 0x000000091c077220 */ /* 0x000fc80000400000 */
[----:B------:R-:W-:-:S05]  /*4d60*/  FFMA R7, R114, R8, R7 ;  /* 0x0000000872077223 */ /* 0x000fca0000000007 */
[----:B------:R-:W-:Y:S02]  /*4d70*/  F2FP.SATFINITE.E5M2.F32.PACK_AB_MERGE_C R29, RZ, R7, RZ ;  /* 0x00000007ff1d723e */ /* 0x000fe400048060ff */
[----:B------:R-:W-:-:S03]  /*4d80*/  PRMT R7, RZ, 0x7610, R7 ;  /* 0x00007610ff077816 */ /* 0x000fc60000000007 */
[----:B------:R0:W-:Y:S01]  /*4d90*/  @!P0 STG.E.U8 desc[UR16][R16.64+0x39], R29 ;  /* 0x0000391d10008986 */ /* 0x0001e2000c101110 */
[----:B------:R-:W-:Y:S05]  /*4da0*/  @P2 BRA `(.L_x_100) ;  /* 0x0000000000042947 */ /* 0x000fea0003800000 */
[----:B------:R2:W5:Y:S02]  /*4db0*/  LDG.E.U8 R7, desc[UR16][R30.64+0x38] ;  /* 0x000038101e077981 */ /* 0x000564000c1e1100 */
.L_x_100:
[----:B------:R-:W-:Y:S05]  /*4dc0*/  BSYNC B1 ;  /* 0x0000000000017941 */ /* 0x000fea0003800000 */
.L_x_99:
[----:B-----5:R-:W-:Y:S01]  /*4dd0*/  LOP3.LUT R7, R7, 0xff, RZ, 0xc0, !PT ;  /* 0x000000ff07077812 */ /* 0x020fe200078ec0ff */
[----:B------:R-:W-:Y:S01]  /*4de0*/  BSSY B1, `(.L_x_101) ;  /* 0x000000b000017945 */ /* 0x000fe20003800000 */
[----:B------:R-:W-:Y:S02]  /*4df0*/  ISETP.LT.OR P1, PT, R33, 0x3a, !P1 ;  /* 0x0000003a2100780c */ /* 0x000fe40004f21670 */
[----:B------:R-:W-:-:S05]  /*4e00*/  F2FP.F16.E5M2.UNPACK_B R7, R7 ;  /* 0x00000007ff07723e */ /* 0x000fca00020004ff */
[----:B01--4-:R-:W-:Y:S01]  /*4e10*/  HADD2.F32 R16, -RZ, R7.H0_H0 ;  /* 0x20000007ff107230 */ /* 0x013fe20000004100 */
[----:B------:R-:W-:-:S04]  /*4e20*/  PRMT R7, RZ, 0x7610, R7 ;  /* 0x00007610ff077816 */ /* 0x000fc80000000007 */
[----:B------:R-:W-:-:S04]  /*4e30*/  FMUL R16, R16, R9 ;  /* 0x0000000910107220 */ /* 0x000fc80000400000 */
[----:B------:R-:W-:-:S05]  /*4e40*/  FFMA R16, R117, R8, R16 ;  /* 0x0000000875107223 */ /* 0x000fca0000000010 */
[----:B------:R-:W-:-:S05]  /*4e50*/  F2FP.SATFINITE.E5M2.F32.PACK_AB_MERGE_C R17, RZ, R16, RZ ;  /* 0x00000010ff11723e */ /* 0x000fca00048060ff */
[----:B------:R0:W-:Y:S01]  /*4e60*/  @!P2 STG.E.U8 desc[UR16][R14.64+0x38], R17 ;  /* 0x000038110e00a986 */ /* 0x0001e2000c101110 */
[----:B------:R-:W-:Y:S05]  /*4e70*/  @P1 BRA `(.L_x_102) ;  /* 0x0000000000041947 */ /* 0x000fea0003800000 */
[----:B------:R1:W5:Y:S02]  /*4e80*/  LDG.E.U8 R7, desc[UR16][R30.64+0x39] ;  /* 0x000039101e077981 */ /* 0x000364000c1e1100 */
.L_x_102:
[----:B------:R-:W-:Y:S05]  /*4e90*/  BSYNC B1 ;  /* 0x0000000000017941 */ /* 0x000fea0003800000 */
.L_x_101:
[----:B-----5:R-:W-:Y:S01]  /*4ea0*/  LOP3.LUT R7, R7, 0xff, RZ, 0xc0, !PT ;  /* 0x000000ff07077812 */ /* 0x020fe200078ec0ff */
[----:B------:R-:W-:Y:S01]  /*4eb0*/  BSSY B1, `(.L_x_103) ;  /* 0x0000013000017945 */ /* 0x000fe20003800000 */
[----:B------:R-:W-:Y:S02]  /*4ec0*/  IADD3 R29, P0, R35, 0x80, RZ ;  /* 0x00000080231d7810 */ /* 0x000fe40007f1e0ff */
[----:B------:R-:W-:-:S03]  /*4ed0*/  F2FP.F16.E5M2.UNPACK_B R7, R7 ;  /* 0x00000007ff07723e */ /* 0x000fc600020004ff */
[----:B0-----:R-:W-:Y:S01]  /*4ee0*/  IMAD.X R17, RZ, RZ, R25, P0 ;  /* 0x000000ffff117224 */ /* 0x001fe200000e0619 */
        /* <DEDUP_REMOVED lines=9> */
[----:B-123--:R-:W-:Y:S02]  /*4f80*/  F2FP.SATFINITE.E5M2.F32.PACK_AB_MERGE_C R31, RZ, R7, RZ ;  /* 0x00000007ff1f723e */ /* 0x00efe400048060ff */
[----:B------:R-:W-:Y:S02]  /*4f90*/  IADD3.X R17, R17, UR11, R29, P2, !PT ;  /* 0x0000000b11117c10 */ /* 0x000fe400097fe41d */
[----:B------:R-:W-:Y:S01]  /*4fa0*/  PRMT R7, RZ, 0x7610, R7 ;  /* 0x00007610ff077816 */ /* 0x000fe20000000007 */
[----:B------:R0:W-:Y:S01]  /*4fb0*/  @!P1 STG.E.U8 desc[UR16][R14.64+0x39], R31 ;  /* 0x0000391f0e009986 */ /* 0x0001e2000c101110 */
[----:B------:R-:W-:Y:S05]  /*4fc0*/  @P4 BRA `(.L_x_104) ;  /* 0x0000000000044947 */ /* 0x000fea0003800000 */
[----:B------:R1:W5:Y:S02]  /*4fd0*/  LDG.E.U8 R7, desc[UR16][R16.64] ;  /* 0x0000001010077981 */ /* 0x000364000c1e1100 */
.L_x_104:
[----:B------:R-:W-:Y:S05]  /*4fe0*/  BSYNC B1 ;  /* 0x0000000000017941 */ /* 0x000fea0003800000 */
.L_x_103:
[----:B-----5:R-:W-:Y:S01]  /*4ff0*/  LOP3.LUT R7, R7, 0xff, RZ, 0xc0, !PT ;  /* 0x000000ff07077812 */ /* 0x020fe200078ec0ff */
[----:B------:R-:W-:Y:S01]  /*5000*/  BSSY B1, `(.L_x_105) ;  /* 0x000000b000017945 */ /* 0x000fe20003800000 */
[----:B------:R-:W-:Y:S02]  /*5010*/  ISETP.LT.OR P2, PT, R33, 0x2, !P0 ;  /* 0x000000022100780c */ /* 0x000fe40004741670 */
[----:B------:R-:W-:-:S05]  /*5020*/  F2FP.F16.E5M2.UNPACK_B R7, R7 ;  /* 0x00000007ff07723e */ /* 0x000fca00020004ff */
[----:B0-----:R-:W-:Y:S01]  /*5030*/  HADD2.F32 R14, -RZ, R7.H0_H0 ;  /* 0x20000007ff0e7230 */ /* 0x001fe20000004100 */
[----:B------:R-:W-:-:S04]  /*5040*/  PRMT R7, RZ, 0x7610, R7 ;  /* 0x00007610ff077816 */ /* 0x000fc80000000007 */
[----:B------:R-:W-:-:S04]  /*5050*/  FMUL R14, R14, R9 ;  /* 0x000000090e0e7220 */ /* 0x000fc80000400000 */
[----:B------:R-:W-:-:S05]  /*5060*/  FFMA R14, R115, R8, R14 ;  /* 0x00000008730e7223 */ /* 0x000fca000000000e */
[----:B------:R-:W-:-:S05]  /*5070*/  F2FP.SATFINITE.E5M2.F32.PACK_AB_MERGE_C R15, RZ, R14, RZ ;  /* 0x0000000eff0f723e */ /* 0x000fca00048060ff */
[----:B------:R0:W-:Y:S01]  /*5080*/  @!P4 STG.E.U8 desc[UR16][R12.64], R15 ;  /* 0x0000000f0c00c986 */ /* 0x0001e2000c101110 */
[----:B------:R-:W-:Y:S05]  /*5090*/  @P2 BRA `(.L_x_106) ;  /* 0x0000000000042947 */ /* 0x000fea0003800000 */
[----:B------:R2:W5:Y:S02]  /*50a0*/  LDG.E.U8 R7, desc[UR16][R16.64+0x1] ;  /* 0x0000011010077981 */ /* 0x000564000c1e1100 */
.L_x_106:
[----:B------:R-:W-:Y:S05]  /*50b0*/  BSYNC B1 ;  /* 0x0000000000017941 */ /* 0x000fea0003800000 */
.L_x_105:
[----:B-----5:R-:W-:Y:S01]  /*50c0*/  LOP3.LUT R7, R7, 0xff, RZ, 0xc0, !PT ;  /* 0x000000ff07077812 */ /* 0x020fe200078ec0ff */
[----:B------:R-:W-:Y:S01]  /*50d0*/  BSSY B1, `(.L_x_107) ;  /* 0x0000013000017945 */ /* 0x000fe20003800000 */
[----:B------:R-:W-:Y:S02]  /*50e0*/  IADD3 R35, P1, R35, 0x88, RZ ;  /* 0x0000008823237810 */ /* 0x000fe40007f3e0ff */
[----:B------:R-:W-:-:S03]  /*50f0*/  F2FP.F16.E5M2.UNPACK_B R7, R7 ;  /* 0x00000007ff07723e */ /* 0x000fc600020004ff */
[----:B------:R-:W-:Y:S01]  /*5100*/  IMAD.X R24, RZ, RZ, R25, P1 ;  /* 0x000000ffff187224 */ /* 0x000fe200008e0619 */
[----:B------:R-:W-:Y:S01]  /*5110*/  ISETP.GE.AND P1, PT, R34, 0x89, PT ;  /* 0x000000892200780c */ /* 0x000fe20003f26270 */
[----:B------:R-:W-:Y:S02]  /*5120*/  HADD2.F32 R14, -RZ, R7.H0_H0 ;  /* 0x20000007ff0e7230 */ /* 0x000fe40000004100 */
[----:B------:R-:W-:Y:S01]  /*5130*/  IMAD R24, R24, UR6, RZ ;  /* 0x0000000618187c24 */ /* 0x000fe2000f8e02ff */
[----:B------:R-:W-:Y:S01]  /*5140*/  ISETP.LT.OR P5, PT, R33, 0x1, !P1 ;  /* 0x000000012100780c */ /* 0x000fe20004fa1670 */
[----:B------:R-:W-:-:S04]  /*5150*/  IMAD.WIDE.U32 R26, R35, UR6, R26 ;  /* 0x00000006231a7c25 */ /* 0x000fc8000f8e001a */
[----:B------:R-:W-:Y:S01]  /*5160*/  FMUL R7, R14, R9 ;  /* 0x000000090e077220 */ /* 0x000fe20000400000 */
[----:B------:R-:W-:-:S03]  /*5170*/  IMAD R35, R35, UR7, R24 ;  /* 0x0000000723237c24 */ /* 0x000fc6000f8e0218 */
[----:B------:R-:W-:Y:S01]  /*5180*/  FFMA R7, R110, R8, R7 ;  /* 0x000000086e077223 */ /* 0x000fe20000000007 */
[----:B------:R-:W-:-:S04]  /*5190*/  IADD3 R14, P4, R26, UR10, RZ ;  /* 0x0000000a1a0e7c10 */ /* 0x000fc8000ff9e0ff */
[----:B------:R-:W-:Y:S02]  /*51a0*/  F2FP.SATFINITE.E5M2.F32.PACK_AB_MERGE_C R25, RZ, R7, RZ ;  /* 0x00000007ff19723e */ /* 0x000fe400048060ff */
[----:B0-----:R-:W-:Y:S02]  /*51b0*/  IADD3.X R15, R27, UR11, R35, P4, !PT ;  /* 0x0000000b1b0f7c10 */ /* 0x001fe4000a7fe423 */
[----:B------:R-:W-:Y:S01]  /*51c0*/  PRMT R7, RZ, 0x7610, R7 ;  /* 0x00007610ff077816 */ /* 0x000fe20000000007 */
[----:B------:R0:W-:Y:S01]  /*51d0*/  @!P2 STG.E.U8 desc[UR16][R12.64+0x1], R25 ;  /* 0x000001190c00a986 */ /* 0x0001e2000c101110 */
[----:B------:R-:W-:Y:S05]  /*51e0*/  @P5 BRA `(.L_x_108) ;  /* 0x0000000000045947 */ /* 0x000fea0003800000 */
[----:B------:R3:W5:Y:S02]  /*51f0*/  LDG.E.U8 R7, desc[UR16][R14.64] ;  /* 0x000000100e077981 */ /* 0x000764000c1e1100 */
.L_x_108:
[----:B------:R-:W-:Y:S05]  /*5200*/  BSYNC B1 ;  /* 0x0000000000017941 */ /* 0x000fea0003800000 */
.L_x_107:
        /* <DEDUP_REMOVED lines=8> */
[----:B0-----:R-:W-:-:S05]  /*5290*/  F2FP.SATFINITE.E5M2.F32.PACK_AB_MERGE_C R25, RZ, R24, RZ ;  /* 0x00000018ff19723e */ /* 0x001fca00048060ff */
[----:B------:R0:W-:Y:S01]  /*52a0*/  @!P5 STG.E.U8 desc[UR16][R10.64], R25 ;  /* 0x000000190a00d986 */ /* 0x0001e2000c101110 */
[----:B------:R-:W-:Y:S05]  /*52b0*/  @P2 BRA `(.L_x_110) ;  /* 0x0000000000042947 */ /* 0x000fea0003800000 */
[----:B------:R4:W5:Y:S02]  /*52c0*/  LDG.E.U8 R7, desc[UR16][R14.64+0x1] ;  /* 0x000001100e077981 */ /* 0x000964000c1e1100 */
.L_x_110:
[----:B------:R-:W-:Y:S05]  /*52d0*/  BSYNC B1 ;  /* 0x0000000000017941 */ /* 0x000fea0003800000 */
.L_x_109:
[----:B-----5:R-:W-:Y:S01]  /*52e0*/  LOP3.LUT R7, R7, 0xff, RZ, 0xc0, !PT ;  /* 0x000000ff07077812 */ /* 0x020fe200078ec0ff */
[----:B------:R-:W-:Y:S01]  /*52f0*/  BSSY B1, `(.L_x_111) ;  /* 0x000000b000017945 */ /* 0x000fe20003800000 */
[----:B------:R-:W-:Y:S02]  /*5300*/  ISETP.LT.OR P4, PT, R33, 0x9, !P0 ;  /* 0x000000092100780c */ /* 0x000fe40004781670 */
[----:B------:R-:W-:-:S05]  /*5310*/  F2FP.F16.E5M2.UNPACK_B R7, R7 ;  /* 0x00000007ff07723e */ /* 0x000fca00020004ff */
[----:B------:R-:W-:-:S05]  /*5320*/  HADD2.F32 R24, -RZ, R7.H0_H0 ;  /* 0x20000007ff187230 */ /* 0x000fca0000004100 */
[----:B------:R-:W-:-:S04]  /*5330*/  FMUL R7, R24, R9 ;  /* 0x0000000918077220 */ /* 0x000fc80000400000 */
[----:B------:R-:W-:-:S05]  /*5340*/  FFMA R7, R108, R8, R7 ;  /* 0x000000086c077223 */ /* 0x000fca0000000007 */
[----:B0-----:R-:W-:Y:S02]  /*5350*/  F2FP.SATFINITE.E5M2.F32.PACK_AB_MERGE_C R25, RZ, R7, RZ ;  /* 0x00000007ff19723e */ /* 0x001fe400048060ff */
[----:B------:R-:W-:-:S03]  /*5360*/  PRMT R7, RZ, 0x7610, R7 ;  /* 0x00007610ff077816 */ /* 0x000fc60000000007 */
[----:B------:R0:W-:Y:S01]  /*5370*/  @!P2 STG.E.U8 desc[UR16][R10.64+0x1], R25 ;  /* 0x000001190a00a986 */ /* 0x0001e2000c101110 */
[----:B------:R-:W-:Y:S05]  /*5380*/  @P4 BRA `(.L_x_112) ;  /* 0x0000000000044947 */ /* 0x000fea0003800000 */
[----:B------:R0:W5:Y:S02]  /*5390*/  LDG.E.U8 R7, desc[UR16][R16.64+0x8] ;  /* 0x0000081010077981 */ /* 0x000164000c1e1100 */
.L_x_112:
[----:B------:R-:W-:Y:S05]  /*53a0*/  BSYNC B1 ;  /* 0x0000000000017941 */ /* 0x000fea0003800000 */
.L_x_111:
        /* <DEDUP_REMOVED lines=12> */
.L_x_114:
[----:B------:R-:W-:Y:S05]  /*5470*/  BSYNC B1 ;  /* 0x0000000000017941 */ /* 0x000fea0003800000 */
.L_x_113:
        /* <DEDUP_REMOVED lines=12> */
.L_x_116:
[----:B------:R-:W-:Y:S05]  /*5540*/  BSYNC B1 ;  /* 0x0000000000017941 */ /* 0x000fea0003800000 */
.L_x_115:
        /* <DEDUP_REMOVED lines=12> */
.L_x_118:
[----:B------:R-:W-:Y:S05]  /*5610*/  BSYNC B1 ;  /* 0x0000000000017941 */ /* 0x000fea0003800000 */
.L_x_117:
        /* <DEDUP_REMOVED lines=12> */
.L_x_120:
[----:B------:R-:W-:Y:S05]  /*56e0*/  BSYNC B1 ;  /* 0x0000000000017941 */ /* 0x000fea0003800000 */
.L_x_119:
        /* <DEDUP_REMOVED lines=12> */
.L_x_122:
[----:B------:R-:W-:Y:S05]  /*57b0*/  BSYNC B1 ;  /* 0x0000000000017941 */ /* 0x000fea0003800000 */
.L_x_121:
        /* <DEDUP_REMOVED lines=12> */
.L_x_124:
[----:B------:R-:W-:Y:S05]  /*5880*/  BSYNC B1 ;  /* 0x0000000000017941 */ /* 0x000fea0003800000 */
.L_x_123:
        /* <DEDUP_REMOVED lines=12> */
.L_x_126:
[----:B------:R-:W-:Y:S05]  /*5950*/  BSYNC B1 ;  /* 0x0000000000017941 */ /* 0x000fea0003800000 */
.L_x_125:
        /* <DEDUP_REMOVED lines=12> */
.L_x_128:
[----:B------:R-:W-:Y:S05]  /*5a20*/  BSYNC B1 ;  /* 0x0000000000017941 */ /* 0x000fea0003800000 */
.L_x_127:
        /* <DEDUP_REMOVED lines=12> */
.L_x_130:
[----:B------:R-:W-:Y:S05]  /*5af0*/  BSYNC B1 ;  /* 0x0000000000017941 */ /* 0x000fea0003800000 */
.L_x_129:
        /* <DEDUP_REMOVED lines=12> */
.L_x_132:
[----:B------:R-:W-:Y:S05]  /*5bc0*/  BSYNC B1 ;  /* 0x0000000000017941 */ /* 0x000fea0003800000 */
.L_x_131:
        /* <DEDUP_REMOVED lines=12> */
.L_x_134:
[----:B------:R-:W-:Y:S05]  /*5c90*/  BSYNC B1 ;  /* 0x0000000000017941 */ /* 0x000fea0003800000 */
.L_x_133:
        /* <DEDUP_REMOVED lines=12> */
.L_x_136:
[----:B------:R-:W-:Y:S05]  /*5d60*/  BSYNC B1 ;  /* 0x0000000000017941 */ /* 0x000fea0003800000 */
.L_x_135:
        /* <DEDUP_REMOVED lines=12> */
.L_x_138:
[----:B------:R-:W-:Y:S05]  /*5e30*/  BSYNC B1 ;  /* 0x0000000000017941 */ /* 0x000fea0003800000 */
.L_x_137:
        /* <DEDUP_REMOVED lines=12> */
.L_x_140:
[----:B------:R-:W-:Y:S05]  /*5f00*/  BSYNC B1 ;  /* 0x0000000000017941 */ /* 0x000fea0003800000 */
.L_x_139:
        /* <DEDUP_REMOVED lines=12> */
.L_x_142:
[----:B------:R-:W-:Y:S05]  /*5fd0*/  BSYNC B1 ;  /* 0x0000000000017941 */ /* 0x000fea0003800000 */
.L_x_141:
        /* <DEDUP_REMOVED lines=12> */
.L_x_144:
[----:B------:R-:W-:Y:S05]  /*60a0*/  BSYNC B1 ;  /* 0x0000000000017941 */ /* 0x000fea0003800000 */
.L_x_143:
        /* <DEDUP_REMOVED lines=12> */
.L_x_146:
[----:B------:R-:W-:Y:S05]  /*6170*/  BSYNC B1 ;  /* 0x0000000000017941 */ /* 0x000fea0003800000 */
.L_x_145:
        /* <DEDUP_REMOVED lines=12> */
.L_x_148:
[----:B------:R-:W-:Y:S05]  /*6240*/  BSYNC B1 ;  /* 0x0000000000017941 */ /* 0x000fea0003800000 */
.L_x_147:
        /* <DEDUP_REMOVED lines=12> */
.L_x_150:
[----:B------:R-:W-:Y:S05]  /*6310*/  BSYNC B1 ;  /* 0x0000000000017941 */ /* 0x000fea0003800000 */
.L_x_149:
        /* <DEDUP_REMOVED lines=12> */
.L_x_152:
[----:B------:R-:W-:Y:S05]  /*63e0*/  BSYNC B1 ;  /* 0x0000000000017941 */ /* 0x000fea0003800000 */
.L_x_151:
        /* <DEDUP_REMOVED lines=12> */
.L_x_154:
[----:B------:R-:W-:Y:S05]  /*64b0*/  BSYNC B1 ;  /* 0x0000000000017941 */ /* 0x000fea0003800000 */
.L_x_153:
        /* <DEDUP_REMOVED lines=12> */
.L_x_156:
[----:B------:R-:W-:Y:S05]  /*6580*/  BSYNC B1 ;  /* 0x0000000000017941 */ /* 0x000fea0003800000 */
.L_x_155:
        /* <DEDUP_REMOVED lines=12> */
.L_x_158:
[----:B------:R-:W-:Y:S05]  /*6650*/  BSYNC B1 ;  /* 0x0000000000017941 */ /* 0x000fea0003800000 */
.L_x_157:
        /* <DEDUP_REMOVED lines=12> */
.L_x_160:
[----:B------:R-:W-:Y:S05]  /*6720*/  BSYNC B1 ;  /* 0x0000000000017941 */ /* 0x000fea0003800000 */
.L_x_159:
        /* <DEDUP_REMOVED lines=12> */
.L_x_162:
[----:B------:R-:W-:Y:S05]  /*67f0*/  BSYNC B1 ;  /* 0x0000000000017941 */ /* 0x000fea0003800000 */
.L_x_161:
[----:B-----5:R-:W-:Y:S01]  /*6800*/  LOP3.LUT R7, R7, 0xff, RZ, 0xc0, !PT ;  /* 0x000000ff07077812 */ /* 0x020fe200078ec0ff */
[----:B------:R-:W-:Y:S01]  /*6810*/  BSSY B1, `(.L_x_163) ;  /* 0x000000b000017945 */ /* 0x000fe20003800000 */
[----:B------:R-:W-:Y:S02]  /*6820*/  ISETP.LT.OR P2, PT, R33, 0x39, !P1 ;  /* 0x000000392100780c */ /* 0x000fe40004f41670 */
[----:B------:R-:W-:-:S05]  /*6830*/  F2FP.F16.E5M2.UNPACK_B R7, R7 ;  /* 0x00000007ff07723e */ /* 0x000fca00020004ff */
[----:B012---:R-:W-:-:S05]  /*6840*/  HADD2.F32 R16, -RZ, R7.H0_H0 ;  /* 0x20000007ff107230 */ /* 0x007fca0000004100 */
[----:B------:R-:W-:-:S04]  /*6850*/  FMUL R7, R16, R9 ;  /* 0x0000000910077220 */ /* 0x000fc80000400000 */
[----:B------:R-:W-:-:S05]  /*6860*/  FFMA R7, R18, R8, R7 ;  /* 0x0000000812077223 */ /* 0x000fca0000000007 */
[----:B------:R-:W-:Y:S02]  /*6870*/  F2FP.SATFINITE.E5M2.F32.PACK_AB_MERGE_C R17, RZ, R7, RZ ;  /* 0x00000007ff11723e */ /* 0x000fe400048060ff */
[----:B------:R-:W-:-:S03]  /*6880*/  PRMT R7, RZ, 0x7610, R7 ;  /* 0x00007610ff077816 */ /* 0x000fc60000000007 */
[----:B------:R0:W-:Y:S01]  /*6890*/  @!P0 STG.E.U8 desc[UR16][R12.64+0x39], R17 ;  /* 0x000039110c008986 */ /* 0x0001e2000c101110 */
[----:B------:R-:W-:Y:S05]  /*68a0*/  @P2 BRA `(.L_x_164) ;  /* 0x0000000000042947 */ /* 0x000fea0003800000 */
[----:B------:R1:W5:Y:S02]  /*68b0*/  LDG.E.U8 R7, desc[UR16][R14.64+0x38] ;  /* 0x000038100e077981 */ /* 0x000364000c1e1100 */
.L_x_164:
[----:B------:R-:W-:Y:S05]  /*68c0*/  BSYNC B1 ;  /* 0x0000000000017941 */ /* 0x000fea0003800000 */
.L_x_163:
        /* <DEDUP_REMOVED lines=12> */
.L_x_166:
[----:B------:R-:W-:Y:S05]  /*6990*/  BSYNC B1 ;  /* 0x0000000000017941 */ /* 0x000fea0003800000 */
.L_x_165:
[----:B------:R-:W-:Y:S05]  /*69a0*/  @P1 BRA `(.L_x_167) ;  /* 0x0000001000301947 */ /* 0x000fea0003800000 */
[----:B-----5:R-:W-:-:S04]  /*69b0*/  LOP3.LUT R7, R7, 0xff, RZ, 0xc0, !PT ;  /* 0x000000ff07077812 */ /* 0x020fc800078ec0ff */
[----:B------:R-:W-:-:S05]  /*69c0*/  F2FP.F16.E5M2.UNPACK_B R7, R7 ;  /* 0x00000007ff07723e */ /* 0x000fca00020004ff */
[----:B------:R-:W-:-:S05]  /*69d0*/  HADD2.F32 R12, -RZ, R7.H0_H0 ;  /* 0x20000007ff0c7230 */ /* 0x000fca0000004100 */
[----:B------:R-:W-:-:S04]  /*69e0*/  FMUL R7, R12, R9 ;  /* 0x000000090c077220 */ /* 0x000fc80000400000 */
[----:B------:R-:W-:-:S05]  /*69f0*/  FFMA R7, R20, R8, R7 ;  /* 0x0000000814077223 */ /* 0x000fca0000000007 */
[----:B------:R-:W-:-:S05]  /*6a00*/  F2FP.SATFINITE.E5M2.F32.PACK_AB_MERGE_C R7, RZ, R7, RZ ;  /* 0x00000007ff07723e */ /* 0x000fca00048060ff */
[----:B------:R0:W-:Y:S01]  /*6a10*/  STG.E.U8 desc[UR16][R10.64+0x39], R7 ;  /* 0x000039070a007986 */ /* 0x0001e2000c101110 */
[----:B------:R-:W-:Y:S05]  /*6a20*/  BRA `(.L_x_167) ;  /* 0x0000001000107947 */ /* 0x000fea0003800000 */
.L_x_38:
[C---:B------:R-:W-:Y:S01]  /*6a30*/  ISETP.GE.AND P0, PT, R34.reuse, 0x1, PT ;  /* 0x000000012200780c */ /* 0x040fe20003f06270 */
[-C--:B--2---:R-:W-:Y:S01]  /*6a40*/  FMUL R147, R147, R8.reuse ;  /* 0x0000000893937220 */ /* 0x084fe20000400000 */
[----:B------:R-:W-:Y:S01]  /*6a50*/  ISETP.GE.AND P2, PT, R34, 0x9, PT ;  /* 0x000000092200780c */ /* 0x000fe20003f46270 */
[-C--:B------:R-:W-:Y:S01]  /*6a60*/  FMUL R142, R142, R8.reuse ;  /* 0x000000088e8e7220 */ /* 0x080fe20000400000 */
[----:B------:R-:W-:Y:S01]  /*6a70*/  ISETP.LT.OR P1, PT, R33, 0x1, !P0 ;  /* 0x000000012100780c */ /* 0x000fe20004721670 */
[-C--:B------:R-:W-:Y:S01]  /*6a80*/  FMUL R145, R145, R8.reuse ;  /* 0x0000000891917220 */ /* 0x080fe20000400000 */
[----:B------:R-:W-:Y:S01]  /*6a90*/  F2FP.SATFINITE.E5M2.F32.PACK_AB_MERGE_C R147, RZ, R147, RZ ;  /* 0x00000093ff93723e */ /* 0x000fe200048060ff */
[-C--:B------:R-:W-:Y:S01]  /*6aa0*/  FMUL R140, R140, R8.reuse ;  /* 0x000000088c8c7220 */ /* 0x080fe20000400000 */
[----:B------:R-:W-:Y:S01]  /*6ab0*/  ISETP.LT.OR P4, PT, R33, 0x2, !P0 ;  /* 0x000000022100780c */ /* 0x000fe20004781670 */
[-C--:B------:R-:W-:Y:S01]  /*6ac0*/  FMUL R143, R143, R8.reuse ;  /* 0x000000088f8f7220 */ /* 0x080fe20000400000 */
[C---:B------:R-:W-:Y:S01]  /*6ad0*/  ISETP.LT.OR P5, PT, R33.reuse, 0x1, !P2 ;  /* 0x000000012100780c */ /* 0x040fe200057a1670 */
[-C--:B------:R-:W-:Y:S01]  /*6ae0*/  FMUL R138, R138, R8.reuse ;  /* 0x000000088a8a7220 */ /* 0x080fe20000400000 */
[----:B------:R-:W-:Y:S01]  /*6af0*/  ISETP.LT.OR P6, PT, R33, 0x2, !P2 ;  /* 0x000000022100780c */ /* 0x000fe200057c1670 */
[----:B------:R-:W-:Y:S01]  /*6b00*/  FMUL R141, R141, R8 ;  /* 0x000000088d8d7220 */ /* 0x000fe20000400000 */
[----:B------:R-:W-:Y:S01]  /*6b10*/  F2FP.SATFINITE.E5M2.F32.PACK_AB_MERGE_C R7, RZ, R142, RZ ;  /* 0x0000008eff07723e */ /* 0x000fe200048060ff */
[-C--:B------:R-:W-:Y:S01]  /*6b20*/  FMUL R136, R136, R8.reuse ;  /* 0x0000000888887220 */ /* 0x080fe20000400000 */
[----:B------:R-:W-:Y:S01]  /*6b30*/  F2FP.SATFINITE.E5M2.F32.PACK_AB_MERGE_C R145, RZ, R145, RZ ;  /* 0x00000091ff91723e */ /* 0x000fe200048060ff */
[----:B------:R-:W-:Y:S01]  /*6b40*/  @!P1 STG.E.U8 desc[UR16][R16.64], R147 ;  /* 0x0000009310009986 */ /* 0x000fe2000c101110 */
[----:B------:R-:W-:Y:S01]  /*6b50*/  ISETP.LT.OR P1, PT, R33, 0x9, !P0 ;  /* 0x000000092100780c */ /* 0x000fe20004721670 */
[----:B------:R-:W-:Y:S01]  /*6b60*/  FMUL R139, R139, R8 ;  /* 0x000000088b8b7220 */ /* 0x000fe20000400000 */
[----:B------:R-:W-:Y:S01]  /*6b70*/  F2FP.SATFINITE.E5M2.F32.PACK_AB_MERGE_C R25, RZ, R140, RZ ;  /* 0x0000008cff19723e */ /* 0x000fe200048060ff */
[----:B------:R0:W-:Y:S01]  /*6b80*/  @!P4 STG.E.U8 desc[UR16][R16.64+0x1], R7 ;  /* 0x000001071000c986 */ /* 0x0001e2000c101110 */
[----:B------:R-:W-:Y:S01]  /*6b90*/  F2FP.SATFINITE.E5M2.F32.PACK_AB_MERGE_C R143, RZ, R143, RZ ;  /* 0x0000008fff8f723e */ /* 0x000fe200048060ff */
[-C--:B------:R-:W-:Y:S01]  /*6ba0*/  FMUL R134, R134, R8.reuse ;  /* 0x0000000886867220 */ /* 0x080fe20000400000 */
[C---:B------:R-:W-:Y:S01]  /*6bb0*/  ISETP.LT.OR P4, PT, R33.reuse, 0xa, !P0 ;  /* 0x0000000a2100780c */ /* 0x040fe20004781670 */
[----:B------:R-:W-:Y:S01]  /*6bc0*/  @!P5 STG.E.U8 desc[UR16][R14.64], R145 ;  /* 0x000000910e00d986 */ /* 0x000fe2000c101110 */
[----:B------:R-:W-:Y:S01]  /*6bd0*/  ISETP.LT.OR P5, PT, R33, 0x9, !P2 ;  /* 0x000000092100780c */ /* 0x000fe200057a1670 */
[-C--:B------:R-:W-:Y:S01]  /*6be0*/  FMUL R137, R137, R8.reuse ;  /* 0x0000000889897220 */ /* 0x080fe20000400000 */
[----:B------:R-:W-:Y:S01]  /*6bf0*/  F2FP.SATFINITE.E5M2.F32.PACK_AB_MERGE_C R141, RZ, R141, RZ ;  /* 0x0000008dff8d723e */ /* 0x000fe200048060ff */
[----:B------:R1:W-:Y:S01]  /*6c00*/  @!P6 STG.E.U8 desc[UR16][R14.64+0x1], R25 ;  /* 0x000001190e00e986 */ /* 0x0003e2000c101110 */
[C---:B------:R-:W-:Y:S01]  /*6c10*/  ISETP.LT.OR P6, PT, R33.reuse, 0xa, !P2 ;  /* 0x0000000a2100780c */ /* 0x040fe200057c1670 */
[-C--:B------:R-:W-:Y:S01]  /*6c20*/  FMUL R132, R132, R8.reuse ;  /* 0x0000000884847220 */ /* 0x080fe20000400000 */
[----:B------:R-:W-:Y:S01]  /*6c30*/  F2FP.SATFINITE.E5M2.F32.PACK_AB_MERGE_C R139, RZ, R139, RZ ;  /* 0x0000008bff8b723e */ /* 0x000fe200048060ff */
[----:B------:R-:W-:Y:S01]  /*6c40*/  @!P1 STG.E.U8 desc[UR16][R16.64+0x8], R143 ;  /* 0x0000088f10009986 */ /* 0x000fe2000c101110 */
[----:B------:R-:W-:Y:S01]  /*6c50*/  ISETP.LT.OR P1, PT, R33, 0x11, !P0 ;  /* 0x000000112100780c */ /* 0x000fe20004721670 */
[----:B------:R-:W-:Y:S01]  /*6c60*/  FMUL R135, R135, R8 ;  /* 0x0000000887877220 */ /* 0x000fe20000400000 */
[----:B0-----:R-:W-:Y:S01]  /*6c70*/  F2FP.SATFINITE.E5M2.F32.PACK_AB_MERGE_C R7, RZ, R138, RZ ;  /* 0x0000008aff07723e */ /* 0x001fe200048060ff */
[-C--:B------:R-:W-:Y:S01]  /*6c80*/  FMUL R130, R130, R8.reuse ;  /* 0x0000000882827220 */ /* 0x080fe20000400000 */
[----:B------:R-:W-:Y:S01]  /*6c90*/  F2FP.SATFINITE.E5M2.F32.PACK_AB_MERGE_C R137, RZ, R137, RZ ;  /* 0x00000089ff89723e */ /* 0x000fe200048060ff */
[----:B------:R-:W-:Y:S01]  /*6ca0*/  FMUL R133, R133, R8 ;  /* 0x0000000885857220 */ /* 0x000fe20000400000 */
[----:B------:R-:W-:Y:S01]  /*6cb0*/  F2FP.SATFINITE.E5M2.F32.PACK_AB_MERGE_C R135, RZ, R135, RZ ;  /* 0x00000087ff87723e */ /* 0x000fe200048060ff */
[----:B------:R0:W-:Y:S01]  /*6cc0*/  @!P4 STG.E.U8 desc[UR16][R16.64+0x9], R7 ;  /* 0x000009071000c986 */ /* 0x0001e2000c101110 */
[----:B-1----:R-:W-:Y:S01]  /*6cd0*/  F2FP.SATFINITE.E5M2.F32.PACK_AB_MERGE_C R25, RZ, R136, RZ ;  /* 0x00000088ff19723e */ /* 0x002fe200048060ff */
        /* <DEDUP_REMOVED lines=15> */
[-C--:B------:R-:W-:Y:S01]  /*6dd0*/  FMUL R127, R127, R8.reuse ;  /* 0x000000087f7f7220 */ /* 0x080fe20000400000 */
[----:B------:R-:W-:Y:S01]  /*6de0*/  FMUL R122, R122, R8 ;  /* 0x000000087a7a7220 */ /* 0x000fe20000400000 */
[----:B------:R-:W-:Y:S01]  /*6df0*/  F2FP.SATFINITE.E5M2.F32.PACK_AB_MERGE_C R129, RZ, R129, RZ ;  /* 0x00000081ff81723e */ /* 0x000fe200048060ff */
[----:B------:R0:W-:Y:S01]  /*6e00*/  @!P4 STG.E.U8 desc[UR16][R16.64+0x11], R7 ;  /* 0x000011071000c986 */ /* 0x0001e2000c101110 */
[----:B-1----:R-:W-:Y:S01]  /*6e10*/  F2FP.SATFINITE.E5M2.F32.PACK_AB_MERGE_C R25, RZ, R132, RZ ;  /* 0x00000084ff19723e */ /* 0x002fe200048060ff */
[-C--:B------:R-:W-:Y:S01]  /*6e20*/  FMUL R125, R125, R8.reuse ;  /* 0x000000087d7d7220 */ /* 0x080fe20000400000 */
[C---:B------:R-:W-:Y:S01]  /*6e30*/  ISETP.LT.OR P4, PT, R33.reuse, 0x1a, !P0 ;  /* 0x0000001a2100780c */ /* 0x040fe20004781670 */
[----:B------:R-:W-:Y:S01]  /*6e40*/  @!P5 STG.E.U8 desc[UR16][R14.64+0x10], R137 ;  /* 0x000010890e00d986 */ /* 0x000fe2000c101110 */
[C---:B------:R-:W-:Y:S01]  /*6e50*/  ISETP.LT.OR P5, PT, R33.reuse, 0x19, !P2 ;  /* 0x000000192100780c */ /* 0x040fe200057a1670 */
[-C--:B------:R-:W-:Y:S01]  /*6e60*/  FMUL R120, R120, R8.reuse ;  /* 0x0000000878787220 */ /* 0x080fe20000400000 */
[----:B------:R-:W-:Y:S01]  /*6e70*/  F2FP.SATFINITE.E5M2.F32.PACK_AB_MERGE_C R127, RZ, R127, RZ ;  /* 0x0000007fff7f723e */ /* 0x000fe200048060ff */
[----:B------:R1:W-:Y:S01]  /*6e80*/  @!P6 STG.E.U8 desc[UR16][R14.64+0x11], R25 ;  /* 0x000011190e00e986 */ /* 0x0003e2000c101110 */
[----:B------:R-:W-:Y:S01]  /*6e90*/  ISETP.LT.OR P6, PT, R33, 0x1a, !P2 ;  /* 0x0000001a2100780c */ /* 0x000fe200057c1670 */
        /* <DEDUP_REMOVED lines=8> */
[-C--:B------:R-:W-:Y:S01]  /*6f20*/  FMUL R116, R116, R8.reuse ;  /* 0x0000000874747220 */ /* 0x080fe20000400000 */
[----:B------:R-:W-:Y:S01]  /*6f30*/  FMUL R114, R114, R8 ;  /* 0x0000000872727220 */ /* 0x000fe20000400000 */
[----:B-1----:R-:W-:Y:S01]  /*6f40*/  F2FP.SATFINITE.E5M2.F32.PACK_AB_MERGE_C R25, RZ, R128, RZ ;  /* 0x00000080ff19723e */ /* 0x002fe200048060ff */
[----:B------:R0:W-:Y:S01]  /*6f50*/  @!P4 STG.E.U8 desc[UR16][R16.64+0x19], R7 ;  /* 0x000019071000c986 */ /* 0x0001e2000c101110 */
[----:B------:R-:W-:Y:S01]  /*6f60*/  ISETP.LT.OR P4, PT, R33, 0x22, !P0 ;  /* 0x000000222100780c */ /* 0x000fe20004781670 */
[-C--:B------:R-:W-:Y:S01]  /*6f70*/  FMUL R119, R119, R8.reuse ;  /* 0x0000000877777220 */ /* 0x080fe20000400000 */
[----:B------:R-:W-:Y:S01]  /*6f80*/  F2FP.SATFINITE.E5M2.F32.PACK_AB_MERGE_C R121, RZ, R121, RZ ;  /* 0x00000079ff79723e */ /* 0x000fe200048060ff */
[----:B------:R-:W-:Y:S01]  /*6f90*/  @!P5 STG.E.U8 desc[UR16][R14.64+0x18], R133 ;  /* 0x000018850e00d986 */ /* 0x000fe2000c101110 */
[----:B------:R-:W-:Y:S01]  /*6fa0*/  ISETP.LT.OR P5, PT, R33, 0x21, !P2 ;  /* 0x000000212100780c */ /* 0x000fe200057a1670 */
[----:B------:R-:W-:Y:S01]  /*6fb0*/  FMUL R117, R117, R8 ;  /* 0x0000000875757220 */ /* 0x000fe20000400000 */
[----:B------:R-:W-:Y:S01]  /*6fc0*/  F2FP.SATFINITE.E5M2.F32.PACK_AB_MERGE_C R27, RZ, R114, RZ ;  /* 0x00000072ff1b723e */ /* 0x000fe200048060ff */
[----:B------:R1:W-:Y:S01]  /*6fd0*/  @!P6 STG.E.U8 desc[UR16][R14.64+0x19], R25 ;  /* 0x000019190e00e986 */ /* 0x0003e2000c101110 */
[----:B------:R-:W-:Y:S01]  /*6fe0*/  ISETP.LT.OR P6, PT, R33, 0x22, !P2 ;  /* 0x000000222100780c */ /* 0x000fe200057c1670 */
[-C--:B------:R-:W-:Y:S01]  /*6ff0*/  FMUL R112, R112, R8.reuse ;  /* 0x0000000870707220 */ /* 0x080fe20000400000 */
[-C--:B------:R-:W-:Y:S01]  /*7000*/  FMUL R115, R115, R8.reuse ;  /* 0x0000000873737220 */ /* 0x080fe20000400000 */
        /* <DEDUP_REMOVED lines=39> */
[-C--:B------:R-:W-:Y:S01]  /*7280*/  FMUL R103, R103, R8.reuse ;  /* 0x0000000867677220 */ /* 0x080fe20000400000 */
[----:B------:R-:W-:Y:S01]  /*7290*/  @!P1 STG.E.U8 desc[UR16][R16.64+0x30], R123 ;  /* 0x0000307b10009986 */ /* 0x000fe2000c101110 */
[----:B------:R-:W-:Y:S01]  /*72a0*/  ISETP.LT.OR P1, PT, R33, 0x39, !P0 ;  /* 0x000000392100780c */ /* 0x000fe20004721670 */
[-C--:B------:R-:W-:Y:S01]  /*72b0*/  FMUL R101, R101, R8.reuse ;  /* 0x0000000865657220 */ /* 0x080fe20000400000 */
[----:B------:R-:W-:Y:S01]  /*72c0*/  ISETP.LT.OR P0, PT, R33, 0x3a, !P0 ;  /* 0x0000003a2100780c */ /* 0x000fe20004701670 */
[----:B------:R-:W-:Y:S01]  /*72d0*/  FMUL R96, R96, R8 ;  /* 0x0000000860607220 */ /* 0x000fe20000400000 */
[----:B0-----:R-:W-:Y:S01]  /*72e0*/  F2FP.SATFINITE.E5M2.F32.PACK_AB_MERGE_C R7, RZ, R118, RZ ;  /* 0x00000076ff07723e */ /* 0x001fe200048060ff */
[-C--:B------:R-:W-:Y:S01]  /*72f0*/  FMUL R94, R94, R8.reuse ;  /* 0x000000085e5e7220 */ /* 0x080fe20000400000 */
[----:B------:R-:W-:Y:S01]  /*7300*/  F2FP.SATFINITE.E5M2.F32.PACK_AB_MERGE_C R105, RZ, R105, RZ ;  /* 0x00000069ff69723e */ /* 0x000fe200048060ff */
[----:B------:R-:W-:Y:S01]  /*7310*/  FMUL R97, R97, R8 ;  /* 0x0000000861617220 */ /* 0x000fe20000400000 */
[----:B-1----:R-:W-:Y:S01]  /*7320*/  F2FP.SATFINITE.E5M2.F32.PACK_AB_MERGE_C R25, RZ, R116, RZ ;  /* 0x00000074ff19723e */ /* 0x002fe200048060ff */
[----:B------:R0:W-:Y:S01]  /*7330*/  @!P4 STG.E.U8 desc[UR16][R16.64+0x31], R7 ;  /* 0x000031071000c986 */ /* 0x0001e2000c101110 */
[----:B------:R-:W-:Y:S01]  /*7340*/  ISETP.LT.OR P4, PT, R33, 0x39, !P2 ;  /* 0x000000392100780c */ /* 0x000fe20005781670 */
[-C--:B------:R-:W-:Y:S01]  /*7350*/  FMUL R99, R99, R8.reuse ;  /* 0x0000000863637220 */ /* 0x080fe20000400000 */
[----:B------:R-:W-:Y:S01]  /*7360*/  ISETP.LT.OR P2, PT, R33, 0x3a, !P2 ;  /* 0x0000003a2100780c */ /* 0x000fe20005741670 */
[----:B------:R-:W-:Y:S01]  /*7370*/  @!P5 STG.E.U8 desc[UR16][R14.64+0x30], R121 ;  /* 0x000030790e00d986 */ /* 0x000fe2000c101110 */
[----:B------:R-:W-:Y:S01]  /*7380*/  F2FP.SATFINITE.E5M2.F32.PACK_AB_MERGE_C R103, RZ, R103, RZ ;  /* 0x00000067ff67723e */ /* 0x000fe200048060ff */
[-C--:B------:R-:W-:Y:S01]  /*7390*/  FMUL R92, R92, R8.reuse ;  /* 0x000000085c5c7220 */ /* 0x080fe20000400000 */
[----:B------:R-:W-:Y:S01]  /*73a0*/  F2FP.SATFINITE.E5M2.F32.PACK_AB_MERGE_C R101, RZ, R101, RZ ;  /* 0x00000065ff65723e */ /* 0x000fe200048060ff */
[----:B------:R-:W-:Y:S01]  /*73b0*/  @!P6 STG.E.U8 desc[UR16][R14.64+0x31], R25 ;  /* 0x000031190e00e986 */ /* 0x000fe2000c101110 */
[----:B------:R-:W-:Y:S01]  /*73c0*/  F2FP.SATFINITE.E5M2.F32.PACK_AB_MERGE_C R97, RZ, R97, RZ ;  /* 0x00000061ff61723e */ /* 0x000fe200048060ff */
[-C--:B------:R-:W-:Y:S01]  /*73d0*/  FMUL R88, R88, R8.reuse ;  /* 0x0000000858587220 */ /* 0x080fe20000400000 */
[-C--:B------:R-:W-:Y:S01]  /*73e0*/  FMUL R95, R95, R8.reuse ;  /* 0x000000085f5f7220 */ /* 0x080fe20000400000 */
[----:B------:R-:W-:Y:S01]  /*73f0*/  @!P0 STG.E.U8 desc[UR16][R16.64+0x39], R27 ;  /* 0x0000391b10008986 */ /* 0x000fe2000c101110 */
[----:B------:R-:W-:Y:S01]  /*7400*/  ISETP.GE.AND P0, PT, R34, 0x81, PT ;  /* 0x000000812200780c */ /* 0x000fe20003f06270 */
[----:B------:R-:W-:Y:S01]  /*7410*/  FMUL R93, R93, R8 ;  /* 0x000000085d5d7220 */ /* 0x000fe20000400000 */
[----:B0-----:R-:W-:Y:S01]  /*7420*/  F2FP.SATFINITE.E5M2.F32.PACK_AB_MERGE_C R7, RZ, R112, RZ ;  /* 0x00000070ff07723e */ /* 0x001fe200048060ff */
[----:B------:R0:W-:Y:S01]  /*7430*/  @!P1 STG.E.U8 desc[UR16][R16.64+0x38], R119 ;  /* 0x0000387710009986 */ /* 0x0001e2000c101110 */
[C---:B------:R-:W-:Y:S01]  /*7440*/  ISETP.LT.OR P6, PT, R33.reuse, 0x1, !P0 ;  /* 0x000000012100780c */ /* 0x040fe200047c1670 */
[-C--:B------:R-:W-:Y:S01]  /*7450*/  FMUL R90, R90, R8.reuse ;  /* 0x000000085a5a7220 */ /* 0x080fe20000400000 */
[----:B------:R-:W-:Y:S01]  /*7460*/  ISETP.LT.OR P5, PT, R33, 0x2, !P0 ;  /* 0x000000022100780c */ /* 0x000fe200047a1670 */
[----:B------:R-:W-:Y:S01]  /*7470*/  @!P4 STG.E.U8 desc[UR16][R14.64+0x38], R117 ;  /* 0x000038750e00c986 */ /* 0x000fe2000c101110 */
[----:B------:R-:W-:Y:S01]  /*7480*/  ISETP.GE.AND P1, PT, R34, 0x89, PT ;  /* 0x000000892200780c */ /* 0x000fe20003f26270 */
[-C--:B------:R-:W-:Y:S01]  /*7490*/  FMUL R23, R23, R8.reuse ;  /* 0x0000000817177220 */ /* 0x080fe20000400000 */
[----:B------:R-:W-:Y:S01]  /*74a0*/  F2FP.SATFINITE.E5M2.F32.PACK_AB_MERGE_C R99, RZ, R99, RZ ;  /* 0x00000063ff63723e */ /* 0x000fe200048060ff */
[----:B------:R1:W-:Y:S01]  /*74b0*/  @!P2 STG.E.U8 desc[UR16][R14.64+0x39], R7 ;  /* 0x000039070e00a986 */ /* 0x0003e2000c101110 */
[----:B------:R-:W-:Y:S01]  /*74c0*/  ISETP.LT.OR P4, PT, R33, 0x1, !P1 ;  /* 0x000000012100780c */ /* 0x000fe20004f81670 */
[-C--:B------:R-:W-:Y:S01]  /*74d0*/  FMUL R91, R91, R8.reuse ;  /* 0x000000085b5b7220 */ /* 0x080fe20000400000 */
[----:B------:R-:W-:Y:S01]  /*74e0*/  ISETP.LT.OR P2, PT, R33, 0xa, !P0 ;  /* 0x0000000a2100780c */ /* 0x000fe20004741670 */
[----:B------:R-:W-:Y:S01]  /*74f0*/  FMUL R89, R89, R8 ;  /* 0x0000000859597220 */ /* 0x000fe20000400000 */
[----:B0-----:R-:W-:Y:S01]  /*7500*/  F2FP.SATFINITE.E5M2.F32.PACK_AB_MERGE_C R17, RZ, R110, RZ ;  /* 0x0000006eff11723e */ /* 0x001fe200048060ff */
[----:B------:R-:W-:Y:S01]  /*7510*/  @!P6 STG.E.U8 desc[UR16][R12.64], R115 ;  /* 0x000000730c00e986 */ /* 0x000fe2000c101110 */
[C---:B------:R-:W-:Y:S01]  /*7520*/  ISETP.LT.OR P6, PT, R33.reuse, 0x2, !P1 ;  /* 0x000000022100780c */ /* 0x040fe20004fc1670 */
[-C--:B------:R-:W-:Y:S01]  /*7530*/  FMUL R22, R22, R8.reuse ;  /* 0x0000000816167220 */ /* 0x080fe20000400000 */
[----:B------:R-:W-:Y:S01]  /*7540*/  F2FP.SATFINITE.E5M2.F32.PACK_AB_MERGE_C R95, RZ, R95, RZ ;  /* 0x0000005fff5f723e */ /* 0x000fe200048060ff */
[----:B------:R-:W-:Y:S01]  /*7550*/  @!P5 STG.E.U8 desc[UR16][R12.64+0x1], R17 ;  /* 0x000001110c00d986 */ /* 0x000fe2000c101110 */
[----:B------:R-:W-:Y:S01]  /*7560*/  ISETP.LT.OR P5, PT, R33, 0x9, !P0 ;  /* 0x000000092100780c */ /* 0x000fe200047a1670 */
[----:B------:R-:W-:Y:S01]  /*7570*/  FMUL R19, R19, R8 ;  /* 0x0000000813137220 */ /* 0x000fe20000400000 */
[----:B-1----:R-:W-:Y:S01]  /*7580*/  F2FP.SATFINITE.E5M2.F32.PACK_AB_MERGE_C R7, RZ, R108, RZ ;  /* 0x0000006cff07723e */ /* 0x002fe200048060ff */
[----:B------:R-:W-:Y:S01]  /*7590*/  @!P4 STG.E.U8 desc[UR16][R10.64], R113 ;  /* 0x000000710a00c986 */ /* 0x000fe2000c101110 */
[----:B------:R-:W-:Y:S01]  /*75a0*/  F2FP.SATFINITE.E5M2.F32.PACK_AB_MERGE_C R15, RZ, R106, RZ ;  /* 0x0000006aff0f723e */ /* 0x000fe200048060ff */
[-C--:B------:R-:W-:Y:S01]  /*75b0*/  FMUL R18, R18, R8.reuse ;  /* 0x0000000812127220 */ /* 0x080fe20000400000 */
[----:B------:R-:W-:Y:S01]  /*75c0*/  ISETP.LT.OR P4, PT, R33, 0x9, !P1 ;  /* 0x000000092100780c */ /* 0x000fe20004f81670 */
[-C--:B------:R-:W-:Y:S01]  /*75d0*/  FMUL R21, R21, R8.reuse ;  /* 0x0000000815157220 */ /* 0x080fe20000400000 */
[----:B------:R-:W-:Y:S01]  /*75e0*/  F2FP.SATFINITE.E5M2.F32.PACK_AB_MERGE_C R93, RZ, R93, RZ ;  /* 0x0000005dff5d723e */ /* 0x000fe200048060ff */
[----:B------:R0:W-:Y:S01]  /*75f0*/  @!P6 STG.E.U8 desc[UR16][R10.64+0x1], R7 ;  /* 0x000001070a00e986 */ /* 0x0001e2000c101110 */
[C---:B------:R-:W-:Y:S01]  /*7600*/  ISETP.LT.OR P6, PT, R33.reuse, 0xa, !P1 ;  /* 0x0000000a2100780c */ /* 0x040fe20004fc1670 */
[----:B------:R-:W-:Y:S01]  /*7610*/  FMUL R20, R20, R8 ;  /* 0x0000000814147220 */ /* 0x000fe20000400000 */
[----:B------:R-:W-:Y:S01]  /*7620*/  F2FP.SATFINITE.E5M2.F32.PACK_AB_MERGE_C R23, RZ, R23, RZ ;  /* 0x00000017ff17723e */ /* 0x000fe200048060ff */
[----:B------:R1:W-:Y:S01]  /*7630*/  @!P2 STG.E.U8 desc[UR16][R12.64+0x9], R15 ;  /* 0x0000090f0c00a986 */ /* 0x0003e2000c101110 */
[----:B------:R-:W-:-:S02]  /*7640*/  ISETP.LT.OR P2, PT, R33, 0x12, !P0 ;  /* 0x000000122100780c */ /* 0x000fc40004741670 */
[----:B------:R-:W-:Y:S01]  /*7650*/  F2FP.SATFINITE.E5M2.F32.PACK_AB_MERGE_C R91, RZ, R91, RZ ;  /* 0x0000005bff5b723e */ /* 0x000fe200048060ff */
[----:B------:R-:W-:Y:S01]  /*7660*/  @!P5 STG.E.U8 desc[UR16][R12.64+0x8], R109 ;  /* 0x0000086d0c00d986 */ /* 0x000fe2000c101110 */
[C---:B------:R-:W-:Y:S02]  /*7670*/  ISETP.LT.OR P5, PT, R33.reuse, 0x11, !P0 ;  /* 0x000000112100780c */ /* 0x040fe400047a1670 */
[----:B------:R-:W-:Y:S01]  /*7680*/  F2FP.SATFINITE.E5M2.F32.PACK_AB_MERGE_C R89, RZ, R89, RZ ;  /* 0x00000059ff59723e */ /* 0x000fe200048060ff */
[----:B------:R-:W-:Y:S01]  /*7690*/  @!P4 STG.E.U8 desc[UR16][R10.64+0x8], R111 ;  /* 0x0000086f0a00c986 */ /* 0x000fe2000c101110 */
[----:B0-----:R-:W-:Y:S02]  /*76a0*/  F2FP.SATFINITE.E5M2.F32.PACK_AB_MERGE_C R7, RZ, R104, RZ ;  /* 0x00000068ff07723e */ /* 0x001fe400048060ff */
[C---:B------:R-:W-:Y:S02]  /*76b0*/  ISETP.LT.OR P4, PT, R33.reuse, 0x11, !P1 ;  /* 0x000000112100780c */ /* 0x040fe40004f81670 */
[----:B-1----:R-:W-:Y:S01]  /*76c0*/  F2FP.SATFINITE.E5M2.F32.PACK_AB_MERGE_C R15, RZ, R100, RZ ;  /* 0x00000064ff0f723e */ /* 0x002fe200048060ff */
[----:B------:R0:W-:Y:S01]  /*76d0*/  @!P6 STG.E.U8 desc[UR16][R10.64+0x9], R7 ;  /* 0x000009070a00e986 */ /* 0x0001e2000c101110 */
[----:B------:R-:W-:-:S02]  /*76e0*/  ISETP.LT.OR P6, PT, R33, 0x12, !P1 ;  /* 0x000000122100780c */ /* 0x000fc40004fc1670 */
[----:B------:R-:W-:Y:S01]  /*76f0*/  F2FP.SATFINITE.E5M2.F32.PACK_AB_MERGE_C R19, RZ, R19, RZ ;  /* 0x00000013ff13723e */ /* 0x000fe200048060ff */
[----:B------:R1:W-:Y:S01]  /*7700*/  @!P2 STG.E.U8 desc[UR16][R12.64+0x11], R15 ;  /* 0x0000110f0c00a986 */ /* 0x0003e2000c101110 */
[C---:B------:R-:W-:Y:S02]  /*7710*/  ISETP.LT.OR P2, PT, R33.reuse, 0x1a, !P0 ;  /* 0x0000001a2100780c */ /* 0x040fe40004741670 */
[----:B------:R-:W-:Y:S01]  /*7720*/  F2FP.SATFINITE.E5M2.F32.PACK_AB_MERGE_C R21, RZ, R21, RZ ;  /* 0x00000015ff15723e */ /* 0x000fe200048060ff */
[----:B------:R-:W-:Y:S01]  /*7730*/  @!P5 STG.E.U8 desc[UR16][R12.64+0x10], R107 ;  /* 0x0000106b0c00d986 */ /* 0x000fe2000c101110 */
[----:B------:R-:W-:Y:S02]  /*7740*/  ISETP.LT.OR P5, PT, R33, 0x19, !P0 ;  /* 0x000000192100780c */ /* 0x000fe400047a1670 */
[----:B------:R-:W-:Y:S01]  /*7750*/  F2FP.SATFINITE.E5M2.F32.PACK_AB_MERGE_C R17, RZ, R20, RZ ;  /* 0x00000014ff11723e */ /* 0x000fe200048060ff */
[----:B------:R-:W-:Y:S01]  /*7760*/  @!P4 STG.E.U8 desc[UR16][R10.64+0x10], R105 ;  /* 0x000010690a00c986 */ /* 0x000fe2000c101110 */
[----:B0-----:R-:W-:-:S02]  /*7770*/  F2FP.SATFINITE.E5M2.F32.PACK_AB_MERGE_C R7, RZ, R102, RZ ;  /* 0x00000066ff07723e */ /* 0x001fc400048060ff */
[C---:B------:R-:W-:Y:S02]  /*7780*/  ISETP.LT.OR P4, PT, R33.reuse, 0x19, !P1 ;  /* 0x000000192100780c */ /* 0x040fe40004f81670 */
[----:B-1----:R-:W-:Y:S01]  /*7790*/  F2FP.SATFINITE.E5M2.F32.PACK_AB_MERGE_C R15, RZ, R98, RZ ;  /* 0x00000062ff0f723e */ /* 0x002fe200048060ff */
[----:B------:R0:W-:Y:S01]  /*77a0*/  @!P6 STG.E.U8 desc[UR16][R10.64+0x11], R7 ;  /* 0x000011070a00e986 */ /* 0x0001e2000c101110 */
[----:B------:R-:W-:-:S03]  /*77b0*/  ISETP.LT.OR P6, PT, R33, 0x1a, !P1 ;  /* 0x0000001a2100780c */ /* 0x000fc60004fc1670 */
[----:B------:R1:W-:Y:S01]  /*77c0*/  @!P2 STG.E.U8 desc[UR16][R12.64+0x19], R15 ;  /* 0x0000190f0c00a986 */ /* 0x0003e2000c101110 */
[----:B------:R-:W-:-:S03]  /*77d0*/  ISETP.LT.OR P2, PT, R33, 0x22, !P0 ;  /* 0x000000222100780c */ /* 0x000fc60004741670 */
[----:B------:R-:W-:Y:S01]  /*77e0*/  @!P5 STG.E.U8 desc[UR16][R12.64+0x18], R103 ;  /* 0x000018670c00d986 */ /* 0x000fe2000c101110 */
[C---:B------:R-:W-:Y:S02]  /*77f0*/  ISETP.LT.OR P5, PT, R33.reuse, 0x21, !P0 ;  /* 0x000000212100780c */ /* 0x040fe400047a1670 */
[----:B0-----:R-:W-:Y:S01]  /*7800*/  F2FP.SATFINITE.E5M2.F32.PACK_AB_MERGE_C R7, RZ, R96, RZ ;  /* 0x00000060ff07723e */ /* 0x001fe200048060ff */
[----:B------:R-:W-:Y:S01]  /*7810*/  @!P4 STG.E.U8 desc[UR16][R10.64+0x18], R101 ;  /* 0x000018650a00c986 */ /* 0x000fe2000c101110 */
        /* <DEDUP_REMOVED lines=25> */
[C---:B------:R-:W-:Y:S02]  /*79b0*/  ISETP.LT.OR P2, PT, R33.reuse, 0x39, !P0 ;  /* 0x000000392100780c */ /* 0x040fe40004741670 */
[C---:B------:R-:W-:Y:S01]  /*79c0*/  ISETP.LT.OR P0, PT, R33.reuse, 0x3a, !P0 ;  /* 0x0000003a2100780c */ /* 0x040fe20004701670 */
[----:B------:R1:W-:Y:S01]  /*79d0*/  @!P5 STG.E.U8 desc[UR16][R12.64+0x30], R91 ;  /* 0x0000305b0c00d986 */ /* 0x0003e2000c101110 */
[C---:B------:R-:W-:Y:S02]  /*79e0*/  ISETP.LT.OR P5, PT, R33.reuse, 0x39, !P1 ;  /* 0x000000392100780c */ /* 0x040fe40004fa1670 */
[----:B------:R-:W-:Y:S01]  /*79f0*/  ISETP.LT.OR P1, PT, R33, 0x3a, !P1 ;  /* 0x0000003a2100780c */ /* 0x000fe20004f21670 */
[----:B------:R1:W-:Y:S01]  /*7a00*/  @!P4 STG.E.U8 desc[UR16][R10.64+0x30], R89 ;  /* 0x000030590a00c986 */ /* 0x0003e2000c101110 */
[----:B0-----:R-:W-:-:S05]  /*7a10*/  F2FP.SATFINITE.E5M2.F32.PACK_AB_MERGE_C R7, RZ, R22, RZ ;  /* 0x00000016ff07723e */ /* 0x001fca00048060ff */
[----:B------:R1:W-:Y:S04]  /*7a20*/  @!P6 STG.E.U8 desc[UR16][R10.64+0x31], R7 ;  /* 0x000031070a00e986 */ /* 0x0003e8000c101110 */
[----:B------:R1:W-:Y:S04]  /*7a30*/  @!P2 STG.E.U8 desc[UR16][R12.64+0x38], R19 ;  /* 0x000038130c00a986 */ /* 0x0003e8000c101110 */
[----:B------:R1:W-:Y:S04]  /*7a40*/  @!P0 STG.E.U8 desc[UR16][R12.64+0x39], R15 ;  /* 0x0000390f0c008986 */ /* 0x0003e8000c101110 */
[----:B------:R1:W-:Y:S04]  /*7a50*/  @!P5 STG.E.U8 desc[UR16][R10.64+0x38], R21 ;  /* 0x000038150a00d986 */ /* 0x0003e8000c101110 */
[----:B------:R1:W-:Y:S02]  /*7a60*/  @!P1 STG.E.U8 desc[UR16][R10.64+0x39], R17 ;  /* 0x000039110a009986 */ /* 0x0003e4000c101110 */
.L_x_167:
[----:B------:R-:W-:Y:S05]  /*7a70*/  BSYNC B0 ;  /* 0x0000000000007941 */ /* 0x000fea0003800000 */
.L_x_37:
[----:B------:R-:W-:Y:S01]  /*7a80*/  ULDC UR6, c[0x0][0xc] ;  /* 0x0000030000067ab9 */ /* 0x000fe20000000800 */
[----:B------:R-:W-:Y:S01]  /*7a90*/  ULDC UR7, c[0x0][0x10] ;  /* 0x0000040000077ab9 */ /* 0x000fe20000000800 */
[----:B01---5:R-:W0:Y:S01]  /*7aa0*/  LDC R7, c[0x0][0x14] ;  /* 0x00000500ff077b82 */ /* 0x023e220000000800 */
[----:B------:R-:W-:Y:S01]  /*7ab0*/  UIMAD.WIDE.U32 UR6, UR6, UR7, URZ ;  /* 0x00000007060672a5 */ /* 0x000fe2000f8e003f */
[----:B------:R-:W-:Y:S01]  /*7ac0*/  PRMT R10, RZ, 0x7610, R10 ;  /* 0x00007610ff0a7816 */ /* 0x000fe2000000000a */
[----:B------:R-:W-:-:S04]  /*7ad0*/  IMAD.MOV.U32 R11, RZ, RZ, -0x1 ;  /* 0xffffffffff0b7424 */ /* 0x000fc800078e00ff */
[----:B0-----:R-:W-:-:S04]  /*7ae0*/  IMAD.WIDE.U32 R2, R7, UR6, R2 ;  /* 0x0000000607027c25 */ /* 0x001fc8000f8e0002 */
[----:B------:R-:W-:Y:S01]  /*7af0*/  IMAD R7, R7, UR7, RZ ;  /* 0x0000000707077c24 */ /* 0x000fe2000f8e02ff */
[----:B------:R-:W-:Y:S02]  /*7b00*/  ULDC.64 UR6, c[0x0][0x650] ;  /* 0x0001940000067ab9 */ /* 0x000fe40000000a00 */
[----:B------:R-:W-:Y:S01]  /*7b10*/  ISETP.GE.U32.AND P0, PT, R2, UR6, PT ;  /* 0x0000000602007c0c */ /* 0x000fe2000bf06070 */
[----:B------:R-:W-:Y:S02]  /*7b20*/  IMAD.IADD R3, R3, 0x1, R7 ;  /* 0x0000000103037824 */ /* 0x000fe400078e0207 */
[----:B------:R-:W-:-:S03]  /*7b30*/  IMAD.MOV.U32 R7, RZ, RZ, -0x1 ;  /* 0xffffffffff077424 */ /* 0x000fc600078e00ff */
[----:B------:R-:W-:-:S13]  /*7b40*/  ISETP.GE.U32.AND.EX P0, PT, R3, UR7, PT, P0 ;  /* 0x0000000703007c0c */ /* 0x000fda000bf06100 */
[----:B------:R-:W-:Y:S05]  /*7b50*/  @P0 BRA `(.L_x_168) ;  /* 0x0000000400600947 */ /* 0x000fea0003800000 */
[----:B------:R-:W0:Y:S01]  /*7b60*/  S2R R22, SR_CTAID.X ;  /* 0x0000000000167919 */ /* 0x000e220000002500 */
[----:B------:R-:W1:Y:S01]  /*7b70*/  LDC.64 R16, c[0x0][0x628] ;  /* 0x00018a00ff107b82 */ /* 0x000e620000000a00 */
[----:B------:R-:W-:Y:S01]  /*7b80*/  ULDC UR6, c[0x0][0x150] ;  /* 0x0000540000067ab9 */ /* 0x000fe20000000800 */
[----:B--234-:R-:W-:Y:S01]  /*7b90*/  IMAD.MOV.U32 R14, RZ, RZ, R2 ;  /* 0x000000ffff0e7224 */ /* 0x01cfe200078e0002 */
[----:B------:R-:W2:Y:S01]  /*7ba0*/  S2R R24, SR_CTAID.Y ;  /* 0x0000000000187919 */ /* 0x000ea20000002600 */
[----:B------:R-:W-:-:S04]  /*7bb0*/  IMAD.MOV.U32 R15, RZ, RZ, R3 ;  /* 0x000000ffff0f7224 */ /* 0x000fc800078e0003 */
[----:B------:R-:W3:Y:S08]  /*7bc0*/  LDC R25, c[0x0][0x144] ;  /* 0x00005100ff197b82 */ /* 0x000ef00000000800 */
[----:B------:R-:W4:Y:S08]  /*7bd0*/  LDC R18, c[0x0][0x630] ;  /* 0x00018c00ff127b82 */ /* 0x000f300000000800 */
[----:B------:R-:W2:Y:S01]  /*7be0*/  LDC.64 R20, c[0x0][0x620] ;  /* 0x00018800ff147b82 */ /* 0x000ea20000000a00 */
[----:B-1----:R-:W-:-:S04]  /*7bf0*/  ISETP.NE.U32.AND P0, PT, R16, RZ, PT ;  /* 0x000000ff1000720c */ /* 0x002fc80003f05070 */
[----:B------:R-:W-:Y:S02]  /*7c00*/  ISETP.NE.AND.EX P0, PT, R17, RZ, PT, P0 ;  /* 0x000000ff1100720c */ /* 0x000fe40003f05300 */
[----:B0-----:R-:W-:-:S05]  /*7c10*/  I2FP.F32.U32 R7, R22 ;  /* 0x0000001600077245 */ /* 0x001fca0000201000 */
[----:B------:R-:W-:-:S04]  /*7c20*/  FMUL R7, R7, UR6 ;  /* 0x0000000607077c20 */ /* 0x000fc80008400000 */
[----:B------:R0:W1:Y:S02]  /*7c30*/  F2I.U32.TRUNC.NTZ R23, R7 ;  /* 0x0000000700177305 */ /* 0x000064000020f000 */
[----:B---34-:R-:W-:Y:S05]  /*7c40*/  @!P0 BRA `(.L_x_169) ;  /* 0x0000000000288947 */ /* 0x018fea0003800000 */
[----:B0-----:R-:W0:Y:S02]  /*7c50*/  LDC R7, c[0x0][0x634] ;  /* 0x00018d00ff077b82 */ /* 0x001e240000000800 */
        /* <DEDUP_REMOVED lines=9> */
.L_x_169:
[-CC-:B------:R-:W-:Y:S01]  /*7cf0*/  SHF.R.U64 R19, R14, R18.reuse, R15.reuse ;  /* 0x000000120e137219 */ /* 0x180fe2000000120f */
[----:B------:R-:W3:Y:S01]  /*7d00*/  LDC.64 R30, c[0x0][0x640] ;  /* 0x00019000ff1e7b82 */ /* 0x000ee20000000a00 */
[----:B0-----:R-:W-:Y:S01]  /*7d10*/  SHF.R.U32.HI R7, RZ, R18, R15 ;  /* 0x00000012ff077219 */ /* 0x001fe2000001160f */
[----:B-1----:R-:W-:Y:S01]  /*7d20*/  IMAD.MOV R23, RZ, RZ, -R23 ;  /* 0x000000ffff177224 */ /* 0x002fe200078e0a17 */
[----:B------:R-:W-:Y:S01]  /*7d30*/  IADD3 R13, P0, RZ, -R19, RZ ;  /* 0x80000013ff0d7210 */ /* 0x000fe20007f1e0ff */
[----:B------:R-:W-:Y:S02]  /*7d40*/  ULDC UR6, c[0x0][0x154] ;  /* 0x0000550000067ab9 */ /* 0x000fe40000000800 */
[----:B------:R-:W-:Y:S02]  /*7d50*/  IMAD R25, R25, R23, R22 ;  /* 0x0000001719197224 */ /* 0x000fe400078e0216 */
[----:B------:R-:W0:Y:S01]  /*7d60*/  LDC R14, c[0x0][0x618] ;  /* 0x00018600ff0e7b82 */ /* 0x000e220000000800 */
[----:B------:R-:W-:-:S02]  /*7d70*/  IMAD.X R7, RZ, RZ, ~R7, P0 ;  /* 0x000000ffff077224 */ /* 0x000fc400000e0e07 */
[----:B--2---:R-:W-:-:S04]  /*7d80*/  IMAD.WIDE.U32 R10, R13, R20, R2 ;  /* 0x000000140d0a7225 */ /* 0x004fc800078e0002 */
[----:B------:R-:W-:Y:S01]  /*7d90*/  IMAD R12, R7, R20, RZ ;  /* 0x00000014070c7224 */ /* 0x000fe200078e02ff */
[----:B------:R-:W1:Y:S03]  /*7da0*/  LDC R26, c[0x0][0x608] ;  /* 0x00018200ff1a7b82 */ /* 0x000e660000000800 */
[----:B------:R-:W-:Y:S02]  /*7db0*/  IMAD R7, R13, R21, R12 ;  /* 0x000000150d077224 */ /* 0x000fe400078e020c */
[----:B------:R-:W-:Y:S02]  /*7dc0*/  IMAD.MOV.U32 R13, RZ, RZ, 0x1 ;  /* 0x00000001ff0d7424 */ /* 0x000fe400078e00ff */
[----:B------:R-:W-:Y:S01]  /*7dd0*/  IMAD.IADD R7, R11, 0x1, R7 ;  /* 0x000000010b077824 */ /* 0x000fe200078e0207 */
[----:B------:R-:W2:Y:S01]  /*7de0*/  LDC R28, c[0x0][0x658] ;  /* 0x00019600ff1c7b82 */ /* 0x000ea20000000800 */
[----:B------:R-:W-:-:S02]  /*7df0*/  I2FP.F32.U32 R11, R24 ;  /* 0x00000018000b7245 */ /* 0x000fc40000201000 */
[----:B---3--:R-:W-:-:S03]  /*7e00*/  ISETP.NE.U32.AND P0, PT, R30, RZ, PT ;  /* 0x000000ff1e00720c */ /* 0x008fc60003f05070 */
[----:B------:R-:W-:Y:S01]  /*7e10*/  FMUL R12, R11, UR6 ;  /* 0x000000060b0c7c20 */ /* 0x000fe20008400000 */
[----:B------:R-:W-:Y:S01]  /*7e20*/  ISETP.NE.AND.EX P0, PT, R31, RZ, PT, P0 ;  /* 0x000000ff1f00720c */ /* 0x000fe20003f05300 */
[----:B------:R-:W3:Y:S01]  /*7e30*/  LDC R23, c[0x0][0x148] ;  /* 0x00005200ff177b82 */ /* 0x000ee20000000800 */
[-CC-:B0-----:R-:W-:Y:S01]  /*7e40*/  SHF.R.U64 R18, R10, R14.reuse, R7.reuse ;  /* 0x0000000e0a127219 */ /* 0x181fe20000001207 */
[----:B------:R0:W4:Y:S01]  /*7e50*/  F2I.U32.TRUNC.NTZ R20, R12 ;  /* 0x0000000c00147305 */ /* 0x000122000020f000 */
[----:B------:R-:W-:Y:S01]  /*7e60*/  SHF.R.U32.HI R7, RZ, R14, R7 ;  /* 0x0000000eff077219 */ /* 0x000fe20000011607 */
[----:B------:R-:W-:-:S04]  /*7e70*/  IMAD.MOV.U32 R11, RZ, RZ, -0x1 ;  /* 0xffffffffff0b7424 */ /* 0x000fc800078e00ff */
[----:B------:R-:W0:Y:S01]  /*7e80*/  LDC R22, c[0x0][0x600] ;  /* 0x00018000ff167b82 */ /* 0x000e220000000800 */
[-CC-:B-1----:R-:W-:Y:S02]  /*7e90*/  SHF.R.U64 R16, R18, R26.reuse, R7.reuse ;  /* 0x0000001a12107219 */ /* 0x182fe40000001207 */
[----:B------:R-:W-:-:S05]  /*7ea0*/  SHF.R.U32.HI R7, RZ, R26, R7 ;  /* 0x0000001aff077219 */ /* 0x000fca0000011607 */
[----:B------:R-:W1:Y:S01]  /*7eb0*/  LDC R29, c[0x0][0x648] ;  /* 0x00019200ff1d7b82 */ /* 0x000e620000000800 */
[-C--:B--2---:R-:W-:Y:S02]  /*7ec0*/  SHF.L.U32 R10, R11, R28.reuse, RZ ;  /* 0x0000001c0b0a7219 */ /* 0x084fe400000006ff */
[-CC-:B------:R-:W-:Y:S02]  /*7ed0*/  SHF.R.U64 R21, R16, R28.reuse, R7.reuse ;  /* 0x0000001c10157219 */ /* 0x180fe40000001207 */
[----:B------:R-:W-:Y:S02]  /*7ee0*/  SHF.R.U32.HI R11, RZ, R28, R7 ;  /* 0x0000001cff0b7219 */ /* 0x000fe40000011607 */
[----:B------:R-:W-:Y:S01]  /*7ef0*/  LOP3.LUT R27, RZ, R10, RZ, 0x33, !PT ;  /* 0x0000000aff1b7212 */ /* 0x000fe200078e33ff */
[----:B------:R-:W2:Y:S01]  /*7f00*/  LDC R33, c[0x0][0x638] ;  /* 0x00018e00ff217b82 */ /* 0x000ea20000000800 */
[----:B------:R-:W-:Y:S01]  /*7f10*/  SHF.L.U32 R28, R13, R28, RZ ;  /* 0x0000001c0d1c7219 */ /* 0x000fe200000006ff */
[----:B------:R-:W-:-:S06]  /*7f20*/  IMAD.MOV.U32 R10, RZ, RZ, R21 ;  /* 0x000000ffff0a7224 */ /* 0x000fcc00078e0015 */
[----:B------:R-:W0:Y:S01]  /*7f30*/  LDC R34, c[0x0][0x610] ;  /* 0x00018400ff227b82 */ /* 0x000e220000000800 */
[----:B----4-:R-:W-:Y:S05]  /*7f40*/  @!P0 BRA `(.L_x_170) ;  /* 0x0000000000288947 */ /* 0x010fea0003800000 */
[----:B------:R-:W4:Y:S02]  /*7f50*/  LDC R10, c[0x0][0x64c] ;  /* 0x00019300ff0a7b82 */ /* 0x000f240000000800 */
[----:B----4-:R-:W-:-:S05]  /*7f60*/  IADD3 R7, P0, R21, R10, RZ ;  /* 0x0000000a15077210 */ /* 0x010fca0007f1e0ff */
[----:B------:R-:W-:-:S04]  /*7f70*/  IMAD.X R17, RZ, RZ, R11, P0 ;  /* 0x000000ffff117224 */ /* 0x000fc800000e060b */
[----:B------:R-:W-:-:S04]  /*7f80*/  IMAD.WIDE.U32 R10, R17, R30, RZ ;  /* 0x0000001e110a7225 */ /* 0x000fc800078e00ff */
[----:B0-----:R-:W-:-:S04]  /*7f90*/  IMAD.WIDE.U32 R12, P0, R7, R31, R10 ;  /* 0x0000001f070c7225 */ /* 0x001fc8000780000a */
[----:B------:R-:W-:-:S04]  /*7fa0*/  IMAD.WIDE.U32 R10, R7, R30, RZ ;  /* 0x0000001e070a7225 */ /* 0x000fc800078e00ff */
[----:B------:R-:W-:Y:S01]  /*7fb0*/  IMAD.X R15, RZ, RZ, RZ, P0 ;  /* 0x000000ffff0f7224 */ /* 0x000fe200000e06ff */
[----:B------:R-:W-:Y:S01]  /*7fc0*/  IADD3 RZ, P0, R11, R12, RZ ;  /* 0x0000000c0bff7210 */ /* 0x000fe20007f1e0ff */
[----:B------:R-:W-:-:S04]  /*7fd0*/  IMAD.MOV.U32 R14, RZ, RZ, R13 ;  /* 0x000000ffff0e7224 */ /* 0x000fc800078e000d */
[----:B------:R-:W-:-:S08]  /*7fe0*/  IMAD.WIDE.U32.X R10, R17, R31, R14, P0 ;  /* 0x0000001f110a7225 */ /* 0x000fd000000e040e */
.L_x_170:
[----:B-1----:R-:W-:Y:S01]  /*7ff0*/  SHF.R.U64 R7, R10, R29, R11 ;  /* 0x0000001d0a077219 */ /* 0x002fe2000000120b */
[----:B0-----:R-:W-:Y:S01]  /*8000*/  VIADD R11, R22, 0xffffffff ;  /* 0xffffffff160b7836 */ /* 0x001fe20000000000 */
[----:B------:R-:W-:Y:S01]  /*8010*/  LOP3.LUT R32, R16, R27, RZ, 0xc0, !PT ;  /* 0x0000001b10207212 */ /* 0x000fe200078ec0ff */
[----:B------:R-:W-:Y:S02]  /*8020*/  IMAD.MOV R20, RZ, RZ, -R20 ;  /* 0x000000ffff147224 */ /* 0x000fe400078e0a14 */
[----:B------:R-:W-:Y:S01]  /*8030*/  IMAD.MOV R10, RZ, RZ, -R7 ;  /* 0x000000ffff0a7224 */ /* 0x000fe200078e0a07 */
[----:B------:R-:W-:Y:S01]  /*8040*/  LOP3.LUT R18, R18, R11, RZ, 0xc0, !PT ;  /* 0x0000000b12127212 */ /* 0x000fe200078ec0ff */
[----:B------:R-:W-:Y:S02]  /*8050*/  IMAD R32, R28, R7, R32 ;  /* 0x000000071c207224 */ /* 0x000fe400078e0220 */
[----:B---3--:R-:W-:Y:S02]  /*8060*/  @P3 IMAD R25, R23, R20, R24 ;  /* 0x0000001417193224 */ /* 0x008fe400078e0218 */
[----:B--2---:R-:W-:-:S02]  /*8070*/  IMAD R7, R10, R33, R21 ;  /* 0x000000210a077224 */ /* 0x004fc400078e0215 */
[----:B------:R-:W-:Y:S02]  /*8080*/  IMAD R32, R32, R34, R25 ;  /* 0x0000002220207224 */ /* 0x000fe400078e0219 */
[----:B------:R-:W-:Y:S02]  /*8090*/  IMAD R7, R7, R22, R18 ;  /* 0x0000001607077224 */ /* 0x000fe400078e0212 */
[----:B------:R-:W-:-:S03]  /*80a0*/  IMAD.MOV.U32 R10, RZ, RZ, 0x1 ;  /* 0x00000001ff0a7424 */ /* 0x000fc600078e00ff */
[----:B------:R-:W-:Y:S02]  /*80b0*/  SEL R11, R7, R32, !P3 ;  /* 0x00000020070b7207 */ /* 0x000fe40005800000 */
[----:B------:R-:W-:Y:S01]  /*80c0*/  SEL R32, R32, R7, !P3 ;  /* 0x0000000720207207 */ /* 0x000fe20005800000 */
[----:B------:R-:W-:-:S07]  /*80d0*/  IMAD.MOV.U32 R7, RZ, RZ, R19 ;  /* 0x000000ffff077224 */ /* 0x000fce00078e0013 */
.L_x_168:
[----:B------:R-:W-:Y:S01]  /*80e0*/  LOP3.LUT P0, RZ, R10, 0xff, RZ, 0xc0, !PT ;  /* 0x000000ff0aff7812 */ /* 0x000fe2000780c0ff */
[----:B------:R-:W-:-:S12]  /*80f0*/  IMAD.MOV.U32 R10, RZ, RZ, R32 ;  /* 0x000000ffff0a7224 */ /* 0x000fd800078e0020 */
[----:B------:R-:W-:Y:S05]  /*8100*/  @P0 BRA `(.L_x_171) ;  /* 0xffffff9000380947 */ /* 0x000fea000383ffff */
[----:B------:R-:W-:Y:S05]  /*8110*/  EXIT ;  /* 0x000000000000794d */ /* 0x000fea0003800000 */
.L_x_7:
[----:B0-----:R-:W-:Y:S01]  /*8120*/  ULDC.64 UR4, c[0x0][0x650] ;  /* 0x0001940000047ab9 */ /* 0x001fe20000000a00 */
        /* <DEDUP_REMOVED lines=25> */
.L_x_173:
[----:B------:R-:W0:Y:S01]  /*82c0*/  LDC.64 R28, c[0x0][0x640] ;  /* 0x00019000ff1c7b82 */ /* 0x000e220000000a00 */
[-CC-:B------:R-:W-:Y:S01]  /*82d0*/  SHF.R.U64 R21, R16, R6.reuse, R17.reuse ;  /* 0x0000000610157219 */ /* 0x180fe20000001211 */
[----:B------:R-:W-:Y:S01]  /*82e0*/  IMAD.MOV.U32 R31, RZ, RZ, 0x1 ;  /* 0x00000001ff1f7424 */ /* 0x000fe200078e00ff */
[----:B------:R-:W-:Y:S02]  /*82f0*/  SHF.R.U32.HI R5, RZ, R6, R17 ;  /* 0x00000006ff057219 */ /* 0x000fe40000011611 */
        /* <DEDUP_REMOVED lines=9> */
[----:B0-----:R-:W-:Y:S01]  /*8390*/  ISETP.NE.U32.AND P0, PT, R28, RZ, PT ;  /* 0x000000ff1c00720c */ /* 0x001fe20003f05070 */
[----:B------:R-:W-:-:S03]  /*83a0*/  IMAD.MOV.U32 R11, RZ, RZ, -0x1 ;  /* 0xffffffffff0b7424 */ /* 0x000fc600078e00ff */
[----:B------:R-:W-:Y:S02]  /*83b0*/  ISETP.NE.AND.EX P0, PT, R29, RZ, PT, P0 ;  /* 0x000000ff1d00720c */ /* 0x000fe40003f05300 */
[----:B------:R-:W0:Y:S01]  /*83c0*/  LDC R24, c[0x0][0x600] ;  /* 0x00018000ff187b82 */ /* 0x000e220000000800 */
[-CC-:B-1----:R-:W-:Y:S02]  /*83d0*/  SHF.R.U64 R18, R10, R14.reuse, R5.reuse ;  /* 0x0000000e0a127219 */ /* 0x182fe40000001205 */
[----:B------:R-:W-:-:S05]  /*83e0*/  SHF.R.U32.HI R5, RZ, R14, R5 ;  /* 0x0000000eff057219 */ /* 0x000fca0000011605 */
        /* <DEDUP_REMOVED lines=21> */
.L_x_174:
[----:B-1----:R-:W-:Y:S01]  /*8540*/  SHF.R.U64 R6, R10, R25, R11 ;  /* 0x000000190a067219 */ /* 0x002fe2000000120b */
[----:B0-----:R-:W-:Y:S01]  /*8550*/  VIADD R11, R24, 0xffffffff ;  /* 0xffffffff180b7836 */ /* 0x001fe20000000000 */
[----:B------:R-:W-:Y:S01]  /*8560*/  SHF.L.U32 R9, R31, R26, RZ ;  /* 0x0000001a1f097219 */ /* 0x000fe200000006ff */
[----:B------:R-:W-:Y:S01]  /*8570*/  @P3 IMAD R12, R13, R20, R8 ;  /* 0x000000140d0c3224 */ /* 0x000fe200078e0208 */
[----:B------:R-:W-:Y:S01]  /*8580*/  LOP3.LUT R5, R22, R33, RZ, 0xc0, !PT ;  /* 0x0000002116057212 */ /* 0x000fe200078ec0ff */
[----:B------:R-:W-:Y:S01]  /*8590*/  IMAD.MOV R10, RZ, RZ, -R6 ;  /* 0x000000ffff0a7224 */ /* 0x000fe200078e0a06 */
[----:B------:R-:W-:Y:S01]  /*85a0*/  LOP3.LUT R18, R18, R11, RZ, 0xc0, !PT ;  /* 0x0000000b12127212 */ /* 0x000fe200078ec0ff */
[----:B------:R-:W-:Y:S02]  /*85b0*/  IMAD.MOV.U32 R8, RZ, RZ, 0x1 ;  /* 0x00000001ff087424 */ /* 0x000fe400078e00ff */
[----:B------:R-:W-:Y:S02]  /*85c0*/  IMAD R9, R9, R6, R5 ;  /* 0x0000000609097224 */ /* 0x000fe400078e0205 */
[----:B--2---:R-:W-:-:S02]  /*85d0*/  IMAD R5, R10, R27, R23 ;  /* 0x0000001b0a057224 */ /* 0x004fc400078e0217 */
[----:B---3--:R-:W-:Y:S02]  /*85e0*/  IMAD R6, R9, R30, R12 ;  /* 0x0000001e09067224 */ /* 0x008fe400078e020c */
[----:B------:R-:W-:Y:S01]  /*85f0*/  IMAD R9, R5, R24, R18 ;  /* 0x0000001805097224 */ /* 0x000fe200078e0212 */
[----:B------:R-:W-:Y:S01]  /*8600*/  PRMT R5, R8, 0x7610, R5 ;  /* 0x0000761008057816 */ /* 0x000fe20000000005 */
[----:B------:R-:W-:-:S03]  /*8610*/  IMAD.MOV.U32 R16, RZ, RZ, R21 ;  /* 0x000000ffff107224 */ /* 0x000fc600078e0015 */
[----:B------:R-:W-:Y:S02]  /*8620*/  SEL R17, R9, R6, !P3 ;  /* 0x0000000609117207 */ /* 0x000fe40005800000 */
[----:B------:R-:W-:-:S07]  /*8630*/  SEL R6, R6, R9, !P3 ;  /* 0x0000000906067207 */ /* 0x000fce0005800000 */
.L_x_172:
[----:B------:R-:W-:-:S08]  /*8640*/  NOP ;  /* 0x0000000000007918 */ /* 0x000fd00000000000 */
[----:B------:R-:W0:-:S00]  /*8650*/  USETMAXREG.DEALLOC.CTAPOOL 0x28 ;  /* 0x00000028000079c8 */ /* 0x000e0000080e0500 */
[----:B0-----:R-:W-:-:S13]  /*8660*/  ISETP.NE.AND P0, PT, R7, RZ, PT ;  /* 0x000000ff0700720c */ /* 0x001fda0003f05270 */
[----:B------:R-:W-:Y:S05]  /*8670*/  @P0 EXIT ;  /* 0x000000000000094d */ /* 0x000fea0003800000 */
[----:B------:R-:W-:Y:S01]  /*8680*/  LOP3.LUT P0, RZ, R5, 0xff, RZ, 0xc0, !PT ;  /* 0x000000ff05ff7812 */ /* 0x000fe2000780c0ff */
[----:B------:R-:W-:Y:S02]  /*8690*/  IMAD.MOV.U32 R11, RZ, RZ, 0x1 ;  /* 0x00000001ff0b7424 */ /* 0x000fe400078e00ff */
[----:B------:R-:W-:-:S10]  /*86a0*/  IMAD.MOV.U32 R15, RZ, RZ, RZ ;  /* 0x000000ffff0f7224 */ /* 0x000fd400078e00ff */
[----:B------:R-:W-:Y:S05]  /*86b0*/  @!P0 BRA `(.L_x_175) ;  /* 0x0000000c00748947 */ /* 0x000fea0003800000 */
[----:B------:R-:W0:Y:S01]  /*86c0*/  LDC R5, c[0x0][0x28c] ;  /* 0x0000a300ff057b82 */ /* 0x000e220000000800 */
[----:B------:R-:W-:Y:S01]  /*86d0*/  ULDC UR5, c[0x0][0x658] ;  /* 0x0001960000057ab9 */ /* 0x000fe20000000800 */
[----:B------:R-:W-:Y:S01]  /*86e0*/  UMOV UR11, 0xffffffff ;  /* 0xffffffff000b7882 */ /* 0x000fe20000000000 */
[----:B------:R-:W-:Y:S01]  /*86f0*/  UMOV UR16, 0x1 ;  /* 0x0000000100107882 */ /* 0x000fe20000000000 */
[----:B------:R-:W-:Y:S01]  /*8700*/  USHF.L.U32 UR11, UR11, UR5, URZ ;  /* 0x000000050b0b7299 */ /* 0x000fe2000800063f */
[----:B------:R-:W-:Y:S01]  /*8710*/  BSSY B0, `(.L_x_175) ;  /* 0x00000d7000007945 */ /* 0x000fe20003800000 */
[----:B------:R-:W-:Y:S01]  /*8720*/  ULDC UR9, c[0x0][0xc] ;  /* 0x0000030000097ab9 */ /* 0x000fe20000000800 */
[----:B------:R-:W-:Y:S01]  /*8730*/  ULDC UR12, c[0x0][0x10] ;  /* 0x00000400000c7ab9 */ /* 0x000fe20000000800 */
[----:B------:R-:W1:Y:S01]  /*8740*/  S2UR UR8, SR_CgaCtaId ;  /* 0x00000000000879c3 */ /* 0x000e620000008800 */
[----:B------:R-:W-:Y:S01]  /*8750*/  ULOP3.LUT UR13, URZ, UR11, URZ, 0x33, !UPT ;  /* 0x0000000b3f0d7292 */ /* 0x000fe2000f8e333f */
[----:B------:R-:W-:Y:S01]  /*8760*/  IMAD.MOV.U32 R13, RZ, RZ, 0x1 ;  /* 0x00000001ff0d7424 */ /* 0x000fe200078e00ff */
[----:B------:R-:W-:Y:S01]  /*8770*/  LOP3.LUT R14, R4, 0x2, RZ, 0xfc, !PT ;  /* 0x00000002040e7812 */ /* 0x000fe200078efcff */
[----:B------:R-:W-:Y:S01]  /*8780*/  IMAD.MOV.U32 R11, RZ, RZ, 0x1 ;  /* 0x00000001ff0b7424 */ /* 0x000fe200078e00ff */
[----:B------:R-:W-:Y:S01]  /*8790*/  ULDC UR4, c[0x0][0x600] ;  /* 0x0001800000047ab9 */ /* 0x000fe20000000800 */
[----:B------:R-:W-:Y:S01]  /*87a0*/  IMAD.MOV.U32 R15, RZ, RZ, RZ ;  /* 0x000000ffff0f7224 */ /* 0x000fe200078e00ff */
[----:B------:R-:W-:Y:S01]  /*87b0*/  UMOV UR15, 0x5 ;  /* 0x00000005000f7882 */ /* 0x000fe20000000000 */
[----:B------:R-:W-:-:S02]  /*87c0*/  UIADD3 UR4, UR4, -0x1, URZ ;  /* 0xffffffff04047890 */ /* 0x000fc4000fffe03f */
[----:B------:R-:W-:Y:S01]  /*87d0*/  USHF.L.U32 UR5, UR16, UR5, URZ ;  /* 0x0000000510057299 */ /* 0x000fe2000800063f */
[----:B------:R-:W-:Y:S01]  /*87e0*/  ULDC.64 UR28, c[0x0][0x198] ;  /* 0x00006600001c7ab9 */ /* 0x000fe20000000a00 */
[----:B0-----:R-:W-:-:S05]  /*87f0*/  VIADD R5, R5, 0x3f ;  /* 0x0000003f05057836 */ /* 0x001fca0000000000 */
[----:B------:R-:W-:Y:S01]  /*8800*/  SHF.R.S32.HI R8, RZ, 0x1f, R5 ;  /* 0x0000001fff087819 */ /* 0x000fe20000011405 */
[----:B-1----:R-:W-:-:S03]  /*8810*/  ULOP3.LUT UR10, UR8, 0x1, URZ, 0xc0, !UPT ;  /* 0x00000001080a7892 */ /* 0x002fc6000f8ec03f */
[----:B------:R-:W-:Y:S01]  /*8820*/  LEA.HI R8, R8, R5, RZ, 0x6 ;  /* 0x0000000508087211 */ /* 0x000fe200078f30ff */
[----:B------:R-:W-:Y:S02]  /*8830*/  USHF.R.U32.HI UR27, URZ, 0x1, UR8 ;  /* 0x000000013f1b7899 */ /* 0x000fe40008011608 */
[----:B------:R-:W-:Y:S01]  /*8840*/  USHF.L.U32 UR6, UR8, 0x5, URZ ;  /* 0x0000000508067899 */ /* 0x000fe2000800063f */
[----:B------:R-:W-:Y:S01]  /*8850*/  SHF.R.S32.HI R10, RZ, 0x6, R8 ;  /* 0x00000006ff0a7819 */ /* 0x000fe20000011408 */
[----:B------:R-:W-:Y:S02]  /*8860*/  USHF.L.U32 UR7, UR8, 0xb, URZ ;  /* 0x0000000b08077899 */ /* 0x000fe4000800063f */
[----:B------:R-:W-:Y:S02]  /*8870*/  ULOP3.LUT UR8, UR8, 0xfffffffe, URZ, 0xc0, !UPT ;  /* 0xfffffffe08087892 */ /* 0x000fe4000f8ec03f */
[----:B------:R-:W-:Y:S01]  /*8880*/  UISETP.GT.U32.AND UP0, UPT, UR10, 0xffff, UPT ;  /* 0x0000ffff0a00788c */ /* 0x000fe2000bf04070 */
[----:B------:R-:W-:Y:S01]  /*8890*/  VIADD R5, R10, 0x1 ;  /* 0x000000010a057836 */ /* 0x000fe20000000000 */
[----:B------:R-:W-:-:S02]  /*88a0*/  USHF.L.U32 UR14, UR16, UR8, URZ ;  /* 0x00000008100e7299 */ /* 0x000fc4000800063f */
[----:B------:R-:W-:Y:S02]  /*88b0*/  ULOP3.LUT UR11, UR8, 0x1, URZ, 0xfc, !UPT ;  /* 0x00000001080b7892 */ /* 0x000fe4000f8efc3f */
[----:B------:R-:W-:Y:S02]  /*88c0*/  UIMAD.WIDE.U32 UR8, UR9, UR12, URZ ;  /* 0x0000000c090872a5 */ /* 0x000fe4000f8e003f */
[----:B------:R-:W-:Y:S01]  /*88d0*/  USEL UR10, UR10, 0xffff, !UP0 ;  /* 0x0000ffff0a0a7887 */ /* 0x000fe2000c000000 */
[----:B------:R-:W-:Y:S01]  /*88e0*/  ULDC UR12, c[0x0][0x14] ;  /* 0x00000500000c7ab9 */ /* 0x000fe20000000800 */
[----:B------:R-:W-:Y:S02]  /*88f0*/  USHF.L.U32 UR11, UR16, UR11, URZ ;  /* 0x0000000b100b7299 */ /* 0x000fe4000800063f */
[----:B------:R-:W-:Y:S02]  /*8900*/  UIMAD.WIDE.U32 UR24, UR8, UR12, URZ ;  /* 0x0000000c081872a5 */ /* 0x000fe4000f8e003f */
[----:B------:R-:W-:-:S02]  /*8910*/  UIMAD UR21, UR9, UR12, URZ ;  /* 0x0000000c091572a4 */ /* 0x000fc4000f8e023f */
[----:B------:R-:W-:Y:S02]  /*8920*/  ULOP3.LUT UR10, UR10, 0xffff, URZ, 0xc0, !UPT ;  /* 0x0000ffff0a0a7892 */ /* 0x000fe4000f8ec03f */
[----:B------:R-:W-:Y:S02]  /*8930*/  ULOP3.LUT UR6, UR6, 0x20, URZ, 0xc0, !UPT ;  /* 0x0000002006067892 */ /* 0x000fe4000f8ec03f */
[----:B------:R-:W-:Y:S02]  /*8940*/  ULOP3.LUT UR7, UR7, 0x800, URZ, 0xc0, !UPT ;  /* 0x0000080007077892 */ /* 0x000fe4000f8ec03f */
[----:B------:R-:W-:Y:S02]  /*8950*/  ULOP3.LUT UR14, UR14, UR11, URZ, 0xfc, !UPT ;  /* 0x0000000b0e0e7292 */ /* 0x000fe4000f8efc3f */
[----:B------:R-:W-:Y:S02]  /*8960*/  UIADD3 UR21, UR25, UR21, URZ ;  /* 0x0000001519157290 */ /* 0x000fe4000fffe03f */
[----:B------:R-:W-:-:S12]  /*8970*/  USHF.L.U32 UR15, UR15, UR10, URZ ;  /* 0x0000000a0f0f7299 */ /* 0x000fd8000800063f */
.L_x_186:
[----:B------:R-:W-:-:S03]  /*8980*/  UMOV UR8, 0xffffffff ;  /* 0xffffffff00087882 */ /* 0x000fc60000000000 */
[----:B------:R-:W-:Y:S05]  /*8990*/  BRA.DIV UR8, `(.L_x_176) ;  /* 0x0000000e08d07947 */ /* 0x000fea000b800000 */
[----:B------:R-:W-:-:S13]  /*89a0*/  ELECT P0, URZ, PT ;  /* 0x00000000003f782f */ /* 0x000fda0003800000 */
.L_x_198:
[----:B------:R-:W0:Y:S01]  /*89b0*/  LDC R7, c[0x0][0x28c] ;  /* 0x0000a300ff077b82 */ /* 0x000e220000000800 */
[----:B------:R-:W-:Y:S01]  /*89c0*/  BSSY B1, `(.L_x_177) ;  /* 0x000003b000017945 */ /* 0x000fe20003800000 */
[----:B0-----:R-:W-:-:S13]  /*89d0*/  ISETP.LT.OR P0, PT, R7, 0x1, !P0 ;  /* 0x000000010700780c */ /* 0x001fda0004701670 */
[----:B------:R-:W-:Y:S05]  /*89e0*/  @P0 BRA `(.L_x_178) ;  /* 0x0000000000e00947 */ /* 0x000fea0003800000 */
[----:B------:R-:W-:Y:S01]  /*89f0*/  LEA R9, R6, UR27, 0x1 ;  /* 0x0000001b06097c11 */ /* 0x000fe2000f8e08ff */
[----:B------:R-:W-:Y:S01]  /*8a00*/  IMAD.MOV.U32 R21, RZ, RZ, RZ ;  /* 0x000000ffff157224 */ /* 0x000fe200078e00ff */
[----:B------:R-:W-:Y:S01]  /*8a10*/  LEA R17, R17, UR6, 0x6 ;  /* 0x0000000611117c11 */ /* 0x000fe2000f8e30ff */
[----:B------:R-:W-:Y:S02]  /*8a20*/  IMAD.MOV.U32 R6, RZ, RZ, R5 ;  /* 0x000000ffff067224 */ /* 0x000fe400078e0005 */
[----:B------:R-:W-:Y:S02]  /*8a30*/  IMAD.MOV.U32 R7, RZ, RZ, R11 ;  /* 0x000000ffff077224 */ /* 0x000fe400078e000b */
[----:B------:R-:W-:Y:S02]  /*8a40*/  IMAD.MOV.U32 R8, RZ, RZ, R15 ;  /* 0x000000ffff087224 */ /* 0x000fe400078e000f */
[----:B------:R-:W-:-:S07]  /*8a50*/  IMAD.SHL.U32 R18, R9, 0x80, RZ ;  /* 0x0000008009127824 */ /* 0x000fce00078e00ff */
.L_x_181:
[----:B------:R-:W0:Y:S01]  /*8a60*/  S2R R12, SR_CgaCtaId ;  /* 0x00000000000c7919 */ /* 0x000e220000008800 */
[----:B------:R-:W-:Y:S02]  /*8a70*/  MOV R9, 0x400 ;  /* 0x0000040000097802 */ /* 0x000fe40000000f00 */
[----:B------:R-:W-:Y:S02]  /*8a80*/  LOP3.LUT P1, RZ, R0, 0x7f, RZ, 0xc0, !PT ;  /* 0x0000007f00ff7812 */ /* 0x000fe4000782c0ff */
[----:B0-----:R-:W-:Y:S02]  /*8a90*/  LEA R19, R12, R9, 0x18 ;  /* 0x000000090c137211 */ /* 0x001fe400078ec0ff */
[----:B------:R-:W-:-:S09]  /*8aa0*/  SHF.L.U32 R9, R7, 0x1f, RZ ;  /* 0x0000001f07097819 */ /* 0x000fd200000006ff */
[----:B------:R-:W0:Y:S01]  /*8ab0*/  @!P1 LDC R12, c[0x0][0x500] ;  /* 0x00014000ff0c9b82 */ /* 0x000e220000000800 */
[----:B------:R-:W-:-:S04]  /*8ac0*/  IMAD R20, R8, 0x8, R19 ;  /* 0x0000000808147824 */ /* 0x000fc800078e0213 */
[----:B------:R-:W1:Y:S02]  /*8ad0*/  SYNCS.PHASECHK.TRANS64.TRYWAIT P0, [R20+URZ+0x28], R9 ;  /* 0x00002809140075a7 */ /* 0x000e64000800017f */
[----:B-1----:R-:W-:Y:S05]  /*8ae0*/  @!P0 BRA `(.L_x_179) ;  /* 0x0000000c009c8947 */ /* 0x002fea0003800000 */
.L_x_199:
[----:B-1----:R-:W-:Y:S01]  /*8af0*/  PRMT R9, R14, 0x9910, RZ ;  /* 0x000099100e097816 */ /* 0x002fe200000000ff */
[----:B0-----:R0:W-:Y:S03]  /*8b00*/  @!P1 SYNCS.ARRIVE.TRANS64 RZ, [R20+URZ], R12 ;  /* 0x0000000c14ff99a7 */ /* 0x0011e6000800003f */
[----:B------:R-:W-:-:S13]  /*8b10*/  ISETP.NE.AND P0, PT, R9, 0x2, PT ;  /* 0x000000020900780c */ /* 0x000fda0003f05270 */
[----:B0-----:R-:W-:Y:S05]  /*8b20*/  @P0 BRA `(.L_x_180) ;  /* 0x0000000000040947 */ /* 0x001fea0003800000 */
[----:B------:R-:W-:Y:S01]  /*8b30*/  BPT.TRAP 0x1 ;  /* 0x000000040000795c */ /* 0x000fe20000300000 */
.L_x_180:
[----:B------:R-:W-:Y:S01]  /*8b40*/  LEA R9, R8, UR27, 0x1 ;  /* 0x0000001b08097c11 */ /* 0x000fe2000f8e08ff */
[----:B------:R-:W-:Y:S01]  /*8b50*/  VIADD R6, R6, 0xffffffff ;  /* 0xffffffff06067836 */ /* 0x000fe20000000000 */
[----:B------:R-:W-:Y:S01]  /*8b60*/  R2UR UR11, R8 ;  /* 0x00000000080b72ca */ /* 0x000fe200000e0000 */
[----:B------:R-:W-:Y:S01]  /*8b70*/  UIADD3 UR16, UP0, UR28, 0xf0, URZ ;  /* 0x000000f01c107890 */ /* 0x000fe2000ff1e03f */
[----:B------:R-:W-:Y:S01]  /*8b80*/  R2UR UR22, R19 ;  /* 0x00000000131672ca */ /* 0x000fe200000e0000 */
[----:B------:R-:W-:Y:S01]  /*8b90*/  IMAD.U32 R9, R9, 0x2000, R19 ;  /* 0x0000200009097824 */ /* 0x000fe200078e0013 */
[----:B------:R-:W-:Y:S01]  /*8ba0*/  R2UR UR23, R18 ;  /* 0x00000000121772ca */ /* 0x000fe200000e0000 */
[----:B------:R-:W-:Y:S01]  /*8bb0*/  UIADD3 UR32, UP1, UR28, 0x1f0, URZ ;  /* 0x000001f01c207890 */ /* 0x000fe2000ff3e03f */
[----:B------:R-:W-:Y:S01]  /*8bc0*/  R2UR UR9, R20 ;  /* 0x00000000140972ca */ /* 0x000fe200000e0000 */
[----:B------:R-:W-:Y:S01]  /*8bd0*/  UIADD3.X UR17, URZ, UR29, URZ, UP0, !UPT ;  /* 0x0000001d3f117290 */ /* 0x000fe200087fe43f */
[----:B------:R-:W-:Y:S01]  /*8be0*/  R2UR UR8, R9 ;  /* 0x00000000090872ca */ /* 0x000fe200000e0000 */
[----:B------:R-:W-:Y:S01]  /*8bf0*/  UPRMT UR20, URZ, 0x5410, UR15 ;  /* 0x000054103f147896 */ /* 0x000fe2000800000f */
[----:B------:R-:W-:Y:S01]  /*8c00*/  R2UR UR10, R21 ;  /* 0x00000000150a72ca */ /* 0x000fe200000e0000 */
[----:B------:R-:W-:Y:S01]  /*8c10*/  VIADD R8, R8, 0x1 ;  /* 0x0000000108087836 */ /* 0x000fe20000000000 */
[----:B------:R-:W-:Y:S01]  /*8c20*/  R2UR UR12, R16 ;  /* 0x00000000100c72ca */ /* 0x000fe200000e0000 */
[----:B------:R-:W-:Y:S01]  /*8c30*/  ULEA UR11, UR11, UR7, 0xc ;  /* 0x000000070b0b7291 */ /* 0x000fe2000f8e603f */
[----:B------:R-:W-:Y:S01]  /*8c40*/  R2UR UR26, R17 ;  /* 0x00000000111a72ca */ /* 0x000fe200000e0000 */
[----:B------:R-:W-:Y:S01]  /*8c50*/  UPRMT UR30, URZ, 0x5410, UR14 ;  /* 0x000054103f1e7896 */ /* 0x000fe2000800000e */
[----:B------:R-:W-:Y:S01]  /*8c60*/  ISETP.GT.AND P1, PT, R6, 0x1, PT ;  /* 0x000000010600780c */ /* 0x000fe20003f24270 */
[----:B------:R-:W-:Y:S01]  /*8c70*/  UIADD3 UR22, UR22, 0x14100, UR11 ;  /* 0x0001410016167890 */ /* 0x000fe2000fffe00b */
[----:B------:R-:W-:Y:S01]  /*8c80*/  ISETP.NE.AND P0, PT, R8, 0x5, PT ;  /* 0x000000050800780c */ /* 0x000fe20003f05270 */
[----:B------:R-:W-:Y:S01]  /*8c90*/  UIADD3.X UR33, URZ, UR29, URZ, UP1, !UPT ;  /* 0x0000001d3f217290 */ /* 0x000fe20008ffe43f */
[----:B------:R-:W-:Y:S01]  /*8ca0*/  VIADD R21, R21, 0x40 ;  /* 0x0000004015157836 */ /* 0x000fe20000000000 */
[----:B------:R-:W-:Y:S01]  /*8cb0*/  UIADD3 UR8, UR8, 0x100, URZ ;  /* 0x0000010008087890 */ /* 0x000fe2000fffe03f */
[----:B------:R-:W-:Y:S01]  /*8cc0*/  SEL R12, RZ, 0x1, P0 ;  /* 0x00000001ff0c7807 */ /* 0x000fe20000000000 */
[----:B------:R-:W-:Y:S01]  /*8cd0*/  UMOV UR18, 0x0 ;  /* 0x0000000000127882 */ /* 0x000fe20000000000 */
[----:B------:R-:W-:Y:S01]  /*8ce0*/  UMOV UR19, 0x10000000 ;  /* 0x1000000000137882 */ /* 0x000fe20000000000 */
[----:B------:R-:W-:Y:S01]  /*8cf0*/  UMOV UR11, UR23 ;  /* 0x00000017000b7c82 */ /* 0x000fe20008000000 */
[----:B------:R-:W-:-:S02]  /*8d00*/  LOP3.LUT R7, R7, R12, RZ, 0x3c, !PT ;  /* 0x0000000c07077212 */ /* 0x000fc400078e3cff */
[----:B------:R-:W-:Y:S02]  /*8d10*/  SEL R8, R8, RZ, P0 ;  /* 0x000000ff08087207 */ /* 0x000fe40000000000 */
[----:B------:R0:W-:Y:S02]  /*8d20*/  UTMALDG.3D.MULTICAST [UR8], [UR16], UR20, desc[UR18] ;  /* 0x00001208100073b4 */ /* 0x0001e40008011814 */
[----:B0-----:R-:W-:Y:S01]  /*8d30*/  UMOV UR8, UR22 ;  /* 0x0000001600087c82 */ /* 0x001fe20008000000 */
[----:B------:R-:W-:Y:S02]  /*8d40*/  UMOV UR11, UR26 ;  /* 0x0000001a000b7c82 */ /* 0x000fe40008000000 */
[----:B------:R0:W-:Y:S02]  /*8d50*/  UTMALDG.3D.MULTICAST [UR8], [UR32], UR30, desc[UR18] ;  /* 0x00001208200073b4 */ /* 0x0001e4000801181e */
[----:B0-----:R-:W-:Y:S05]  /*8d60*/  @P1 BRA `(.L_x_181) ;  /* 0xfffffffc003c1947 */ /* 0x001fea000383ffff */
.L_x_178:
[----:B------:R-:W-:Y:S05]  /*8d70*/  BSYNC B1 ;  /* 0x0000000000017941 */ /* 0x000fea0003800000 */
.L_x_177:
[----:B------:R-:W-:Y:S01]  /*8d80*/  LOP3.LUT P1, RZ, R13, 0xff, RZ, 0xc0, !PT ;  /* 0x000000ff0dff7812 */ /* 0x000fe2000782c0ff */
[C---:B------:R-:W-:Y:S01]  /*8d90*/  IMAD.IADD R15, R10.reuse, 0x1, R15 ;  /* 0x000000010a0f7824 */ /* 0x040fe200078e020f */
[----:B------:R-:W-:Y:S01]  /*8da0*/  ULDC.64 UR8, c[0x0][0x650] ;  /* 0x0001940000087ab9 */ /* 0x000fe20000000a00 */
[C---:B------:R-:W-:Y:S01]  /*8db0*/  ISETP.GE.U32.AND P2, PT, R10.reuse, 0x5, PT ;  /* 0x000000050a00780c */ /* 0x040fe20003f46070 */
[----:B------:R-:W-:Y:S01]  /*8dc0*/  BSSY B1, `(.L_x_182) ;  /* 0x0000069000017945 */ /* 0x000fe20003800000 */
[----:B------:R-:W-:Y:S01]  /*8dd0*/  IMAD.MOV.U32 R17, RZ, RZ, -0x1 ;  /* 0xffffffffff117424 */ /* 0x000fe200078e00ff */
[----:B------:R-:W-:Y:S01]  /*8de0*/  ISETP.GT.U32.AND P0, PT, R15, 0x4, PT ;  /* 0x000000040f00780c */ /* 0x000fe20003f04070 */
[----:B------:R-:W-:Y:S01]  /*8df0*/  IMAD.MOV.U32 R16, RZ, RZ, -0x1 ;  /* 0xffffffffff107424 */ /* 0x000fe200078e00ff */
[----:B------:R-:W-:Y:S02]  /*8e00*/  PRMT R13, RZ, 0x7610, R13 ;  /* 0x00007610ff0d7816 */ /* 0x000fe4000000000d */
[----:B------:R-:W-:-:S03]  /*8e10*/  ISETP.LT.U32.AND P0, PT, R10, 0x5, P0 ;  /* 0x000000050a00780c */ /* 0x000fc60000701070 */
[----:B------:R-:W0:Y:S01]  /*8e20*/  @P1 S2R R7, SR_CgaCtaId ;  /* 0x0000000000071919 */ /* 0x000e220000008800 */
[----:B------:R-:W-:-:S04]  /*8e30*/  @P1 MOV R6, 0x400 ;  /* 0x0000040000061802 */ /* 0x000fc80000000f00 */
[----:B0-----:R-:W-:Y:S01]  /*8e40*/  @P1 LEA R8, R7, R6, 0x18 ;  /* 0x0000000607081211 */ /* 0x001fe200078ec0ff */
[----:B------:R-:W-:Y:S01]  /*8e50*/  IMAD.WIDE.U32 R6, R15, -0x33333333, RZ ;  /* 0xcccccccd0f067825 */ /* 0x000fe200078e00ff */
[----:B------:R-:W-:Y:S02]  /*8e60*/  SEL R6, RZ, 0x1, !P0 ;  /* 0x00000001ff067807 */ /* 0x000fe40004000000 */
[----:B------:R0:W-:Y:S01]  /*8e70*/  @P1 SYNCS.ARRIVE.TRANS64.A1T0 RZ, [R8+URZ+0x68], RZ ;  /* 0x000068ff08ff19a7 */ /* 0x0001e2000810003f */
[----:B------:R-:W-:Y:S02]  /*8e80*/  IADD3 R2, P1, R2, UR24, RZ ;  /* 0x0000001802027c10 */ /* 0x000fe4000ff3e0ff */
[----:B------:R-:W-:Y:S01]  /*8e90*/  LOP3.LUT R11, R11, R6, RZ, 0x3c, !PT ;  /* 0x000000060b0b7212 */ /* 0x000fe200078e3cff */
[----:B------:R-:W-:Y:S01]  /*8ea0*/  IMAD.MOV.U32 R6, RZ, RZ, -0x1 ;  /* 0xffffffffff067424 */ /* 0x000fe200078e00ff */
[----:B------:R-:W-:Y:S02]  /*8eb0*/  IADD3.X R3, R3, UR21, RZ, P1, !PT ;  /* 0x0000001503037c10 */ /* 0x000fe40008ffe4ff */
[----:B------:R-:W-:-:S02]  /*8ec0*/  ISETP.GE.U32.AND P0, PT, R2, UR8, PT ;  /* 0x0000000802007c0c */ /* 0x000fc4000bf06070 */
[----:B0-----:R-:W-:Y:S02]  /*8ed0*/  SHF.R.U32.HI R8, RZ, 0x2, R7 ;  /* 0x00000002ff087819 */ /* 0x001fe40000011607 */
[----:B------:R-:W-:Y:S02]  /*8ee0*/  ISETP.GE.U32.AND.EX P0, PT, R3, UR9, PT, P0 ;  /* 0x0000000903007c0c */ /* 0x000fe4000bf06100 */
[----:B------:R-:W-:Y:S01]  /*8ef0*/  @P2 LOP3.LUT R11, R11, 0x1, R8, 0x78, !PT ;  /* 0x000000010b0b2812 */ /* 0x000fe200078e7808 */
[----:B------:R-:W-:Y:S01]  /*8f00*/  IMAD R15, R8, -0x5, R15 ;  /* 0xfffffffb080f7824 */ /* 0x000fe200078e020f */
[----:B------:R-:W-:-:S09]  /*8f10*/  PRMT R7, RZ, 0x7610, R7 ;  /* 0x00007610ff077816 */ /* 0x000fd20000000007 */
[----:B------:R-:W-:Y:S05]  /*8f20*/  @P0 BRA `(.L_x_183) ;  /* 0x0000000400480947 */ /* 0x000fea0003800000 */
[----:B------:R-:W0:Y:S01]  /*8f30*/  S2R R17, SR_CTAID.X ;  /* 0x0000000000117919 */ /* 0x000e220000002500 */
[----:B------:R-:W-:Y:S01]  /*8f40*/  ULDC.64 UR8, c[0x0][0x628] ;  /* 0x00018a0000087ab9 */ /* 0x000fe20000000a00 */
[----:B------:R-:W1:Y:S01]  /*8f50*/  LDC R18, c[0x0][0x144] ;  /* 0x00005100ff127b82 */ /* 0x000e620000000800 */
[----:B------:R-:W-:Y:S01]  /*8f60*/  ISETP.NE.U32.AND P0, PT, RZ, UR8, PT ;  /* 0x00000008ff007c0c */ /* 0x000fe2000bf05070 */
[----:B------:R-:W2:Y:S01]  /*8f70*/  S2R R12, SR_CTAID.Y ;  /* 0x00000000000c7919 */ /* 0x000ea20000002600 */
[----:B------:R-:W-:Y:S01]  /*8f80*/  ULDC UR10, c[0x0][0x150] ;  /* 0x00005400000a7ab9 */ /* 0x000fe20000000800 */
[----:B------:R-:W-:Y:S01]  /*8f90*/  ULDC UR11, c[0x0][0x630] ;  /* 0x00018c00000b7ab9 */ /* 0x000fe20000000800 */
[----:B------:R-:W-:Y:S01]  /*8fa0*/  ISETP.NE.AND.EX P0, PT, RZ, UR9, PT, P0 ;  /* 0x00000009ff007c0c */ /* 0x000fe2000bf05300 */
[----:B------:R-:W-:Y:S01]  /*8fb0*/  IMAD.MOV.U32 R6, RZ, RZ, R2 ;  /* 0x000000ffff067224 */ /* 0x000fe200078e0002 */
[----:B0-----:R-:W-:-:S05]  /*8fc0*/  I2FP.F32.U32 R7, R17 ;  /* 0x0000001100077245 */ /* 0x001fca0000201000 */
[----:B------:R-:W-:Y:S01]  /*8fd0*/  FMUL R20, R7, UR10 ;  /* 0x0000000a07147c20 */ /* 0x000fe20008400000 */
[----:B------:R-:W-:-:S05]  /*8fe0*/  IMAD.MOV.U32 R7, RZ, RZ, R3 ;  /* 0x000000ffff077224 */ /* 0x000fca00078e0003 */
[----:B--2---:R-:W-:Y:S05]  /*8ff0*/  @!P0 BRA `(.L_x_184) ;  /* 0x0000000000288947 */ /* 0x004fea0003800000 */
[----:B------:R-:W-:Y:S02]  /*9000*/  ULDC UR10, c[0x0][0x634] ;  /* 0x00018d00000a7ab9 */ /* 0x000fe40000000800 */
[----:B------:R-:W-:-:S05]  /*9010*/  IADD3 R7, P0, R2, UR10, RZ ;  /* 0x0000000a02077c10 */ /* 0x000fca000ff1e0ff */
[----:B------:R-:W-:-:S04]  /*9020*/  IMAD.X R19, RZ, RZ, R3, P0 ;  /* 0x000000ffff137224 */ /* 0x000fc800000e0603 */
[----:B------:R-:W-:-:S04]  /*9030*/  IMAD.WIDE.U32 R8, R19, UR8, RZ ;  /* 0x0000000813087c25 */ /* 0x000fc8000f8e00ff */
[----:B------:R-:W-:-:S04]  /*9040*/  IMAD.WIDE.U32 R8, P0, R7, UR9, R8 ;  /* 0x0000000907087c25 */ /* 0x000fc8000f800008 */
[----:B------:R-:W-:-:S04]  /*9050*/  IMAD.WIDE.U32 R6, R7, UR8, RZ ;  /* 0x0000000807067c25 */ /* 0x000fc8000f8e00ff */
[----:B------:R-:W-:Y:S01]  /*9060*/  IMAD.MOV.U32 R6, RZ, RZ, R9 ;  /* 0x000000ffff067224 */ /* 0x000fe200078e0009 */
[----:B------:R-:W-:Y:S01]  /*9070*/  IADD3 RZ, P1, R7, R8, RZ ;  /* 0x0000000807ff7210 */ /* 0x000fe20007f3e0ff */
[----:B------:R-:W-:-:S04]  /*9080*/  IMAD.X R7, RZ, RZ, RZ, P0 ;  /* 0x000000ffff077224 */ /* 0x000fc800000e06ff */
[----:B------:R-:W-:-:S08]  /*9090*/  IMAD.WIDE.U32.X R6, R19, UR9, R6, P1 ;  /* 0x0000000913067c25 */ /* 0x000fd000088e0406 */
.L_x_184:
[--C-:B------:R-:W-:Y:S01]  /*90a0*/  SHF.R.U64 R16, R6, UR11, R7.reuse ;  /* 0x0000000b06107c19 */ /* 0x100fe20008001207 */
[----:B------:R-:W0:Y:S01]  /*90b0*/  F2I.U32.TRUNC.NTZ R20, R20 ;  /* 0x0000001400147305 */ /* 0x000e22000020f000 */
[----:B------:R-:W-:Y:S01]  /*90c0*/  SHF.R.U32.HI R6, RZ, UR11, R7 ;  /* 0x0000000bff067c19 */ /* 0x000fe20008011607 */
[----:B------:R-:W-:Y:S01]  /*90d0*/  ULDC.64 UR8, c[0x0][0x620] ;  /* 0x0001880000087ab9 */ /* 0x000fe20000000a00 */
[----:B------:R-:W-:Y:S01]  /*90e0*/  IADD3 R9, P0, RZ, -R16, RZ ;  /* 0x80000010ff097210 */ /* 0x000fe20007f1e0ff */
[----:B------:R-:W-:Y:S01]  /*90f0*/  ULDC.64 UR10, c[0x0][0x640] ;  /* 0x00019000000a7ab9 */ /* 0x000fe20000000a00 */
[----:B------:R-:W2:Y:S03]  /*9100*/  LDC R21, c[0x0][0x148] ;  /* 0x00005200ff157b82 */ /* 0x000ea60000000800 */
[----:B------:R-:W-:Y:S01]  /*9110*/  IMAD.X R6, RZ, RZ, ~R6, P0 ;  /* 0x000000ffff067224 */ /* 0x000fe200000e0e06 */
[----:B------:R-:W-:-:S03]  /*9120*/  ISETP.NE.U32.AND P0, PT, RZ, UR10, PT ;  /* 0x0000000aff007c0c */ /* 0x000fc6000bf05070 */
[----:B------:R-:W-:Y:S01]  /*9130*/  IMAD R8, R6, UR8, RZ ;  /* 0x0000000806087c24 */ /* 0x000fe2000f8e02ff */
[----:B------:R-:W-:Y:S01]  /*9140*/  ISETP.NE.AND.EX P0, PT, RZ, UR11, PT, P0 ;  /* 0x0000000bff007c0c */ /* 0x000fe2000bf05300 */
[----:B------:R-:W-:Y:S01]  /*9150*/  IMAD.WIDE.U32 R6, R9, UR8, R2 ;  /* 0x0000000809067c25 */ /* 0x000fe2000f8e0002 */
[----:B------:R-:W-:-:S03]  /*9160*/  ULDC UR8, c[0x0][0x618] ;  /* 0x0001860000087ab9 */ /* 0x000fc60000000800 */
[----:B------:R-:W-:Y:S01]  /*9170*/  IMAD R9, R9, UR9, R8 ;  /* 0x0000000909097c24 */ /* 0x000fe2000f8e0208 */
[----:B------:R-:W-:Y:S01]  /*9180*/  ULDC UR9, c[0x0][0x154] ;  /* 0x0000550000097ab9 */ /* 0x000fe20000000800 */
[----:B0-----:R-:W-:Y:S02]  /*9190*/  IMAD.MOV R8, RZ, RZ, -R20 ;  /* 0x000000ffff087224 */ /* 0x001fe400078e0a14 */
[----:B------:R-:W-:Y:S02]  /*91a0*/  IMAD.IADD R7, R7, 0x1, R9 ;  /* 0x0000000107077824 */ /* 0x000fe400078e0209 */
[----:B-1----:R-:W-:Y:S01]  /*91b0*/  IMAD R17, R18, R8, R17 ;  /* 0x0000000812117224 */ /* 0x002fe200078e0211 */
[----:B------:R-:W-:Y:S02]  /*91c0*/  I2FP.F32.U32 R8, R12 ;  /* 0x0000000c00087245 */ /* 0x000fe40000201000 */
[--C-:B------:R-:W-:Y:S02]  /*91d0*/  SHF.R.U64 R18, R6, UR8, R7.reuse ;  /* 0x0000000806127c19 */ /* 0x100fe40008001207 */
[----:B------:R-:W-:Y:S01]  /*91e0*/  SHF.R.U32.HI R7, RZ, UR8, R7 ;  /* 0x00000008ff077c19 */ /* 0x000fe20008011607 */
[----:B------:R-:W-:Y:S01]  /*91f0*/  FMUL R8, R8, UR9 ;  /* 0x0000000908087c20 */ /* 0x000fe20008400000 */
[----:B------:R-:W-:-:S02]  /*9200*/  ULDC UR8, c[0x0][0x608] ;  /* 0x0001820000087ab9 */ /* 0x000fc40000000800 */
[--C-:B------:R-:W-:Y:S01]  /*9210*/  SHF.R.U64 R20, R18, UR8, R7.reuse ;  /* 0x0000000812147c19 */ /* 0x100fe20008001207 */
[----:B------:R0:W1:Y:S01]  /*9220*/  F2I.U32.TRUNC.NTZ R22, R8 ;  /* 0x0000000800167305 */ /* 0x000062000020f000 */
[----:B------:R-:W-:Y:S01]  /*9230*/  SHF.R.U32.HI R7, RZ, UR8, R7 ;  /* 0x00000008ff077c19 */ /* 0x000fe20008011607 */
[----:B------:R-:W-:-:S03]  /*9240*/  ULDC UR8, c[0x0][0x658] ;  /* 0x0001960000087ab9 */ /* 0x000fc60000000800 */
[--C-:B------:R-:W-:Y:S02]  /*9250*/  SHF.R.U64 R19, R20, UR8, R7.reuse ;  /* 0x0000000814137c19 */ /* 0x100fe40008001207 */
[----:B------:R-:W-:-:S03]  /*9260*/  SHF.R.U32.HI R23, RZ, UR8, R7 ;  /* 0x00000008ff177c19 */ /* 0x000fc60008011607 */
[----:B------:R-:W-:Y:S02]  /*9270*/  IMAD.MOV.U32 R6, RZ, RZ, R19 ;  /* 0x000000ffff067224 */ /* 0x000fe400078e0013 */
[----:B------:R-:W-:Y:S01]  /*9280*/  IMAD.MOV.U32 R7, RZ, RZ, R23 ;  /* 0x000000ffff077224 */ /* 0x000fe200078e0017 */
[----:B0-----:R-:W-:Y:S06]  /*9290*/  @!P0 BRA `(.L_x_185) ;  /* 0x0000000000288947 */ /* 0x001fec0003800000 */
        /* <DEDUP_REMOVED lines=10> */
.L_x_185:
[----:B------:R-:W-:Y:S01]  /*9340*/  ULDC UR8, c[0x0][0x648] ;  /* 0x0001920000087ab9 */ /* 0x000fe20000000800 */
[----:B-1----:R-:W-:Y:S01]  /*9350*/  IMAD.MOV R22, RZ, RZ, -R22 ;  /* 0x000000ffff167224 */ /* 0x002fe200078e0a16 */
[----:B------:R-:W-:Y:S01]  /*9360*/  SHF.R.U64 R7, R6, UR8, R7 ;  /* 0x0000000806077c19 */ /* 0x000fe20008001207 */
[----:B------:R-:W-:Y:S01]  /*9370*/  ULDC UR8, c[0x0][0x638] ;  /* 0x00018e0000087ab9 */ /* 0x000fe20000000800 */
[----:B------:R-:W-:Y:S01]  /*9380*/  LOP3.LUT R6, R20, UR13, RZ, 0xc0, !PT ;  /* 0x0000000d14067c12 */ /* 0x000fe2000f8ec0ff */
[----:B--2---:R-:W-:Y:S01]  /*9390*/  @P3 IMAD R17, R21, R22, R12 ;  /* 0x0000001615113224 */ /* 0x004fe200078e020c */
[----:B------:R-:W-:Y:S01]  /*93a0*/  LOP3.LUT R18, R18, UR4, RZ, 0xc0, !PT ;  /* 0x0000000412127c12 */ /* 0x000fe2000f8ec0ff */
[----:B------:R-:W-:Y:S01]  /*93b0*/  IMAD.MOV R8, RZ, RZ, -R7 ;  /* 0x000000ffff087224 */ /* 0x000fe200078e0a07 */
[----:B------:R-:W-:Y:S01]  /*93c0*/  ULDC UR9, c[0x0][0x610] ;  /* 0x0001840000097ab9 */ /* 0x000fe20000000800 */
[----:B------:R-:W-:Y:S02]  /*93d0*/  IMAD R6, R7, UR5, R6 ;  /* 0x0000000507067c24 */ /* 0x000fe4000f8e0206 */
[----:B------:R-:W-:Y:S01]  /*93e0*/  IMAD R19, R8, UR8, R19 ;  /* 0x0000000808137c24 */ /* 0x000fe2000f8e0213 */
[----:B------:R-:W-:Y:S01]  /*93f0*/  ULDC UR8, c[0x0][0x600] ;  /* 0x0001800000087ab9 */ /* 0x000fe20000000800 */
[----:B------:R-:W-:-:S02]  /*9400*/  IMAD R6, R6, UR9, R17 ;  /* 0x0000000906067c24 */ /* 0x000fc4000f8e0211 */
[----:B------:R-:W-:Y:S02]  /*9410*/  IMAD R19, R19, UR8, R18 ;  /* 0x0000000813137c24 */ /* 0x000fe4000f8e0212 */
[----:B------:R-:W-:-:S03]  /*9420*/  IMAD.MOV.U32 R7, RZ, RZ, 0x1 ;  /* 0x00000001ff077424 */ /* 0x000fc600078e00ff */
[----:B------:R-:W-:Y:S02]  /*9430*/  SEL R17, R19, R6, !P3 ;  /* 0x0000000613117207 */ /* 0x000fe40005800000 */
[----:B------:R-:W-:-:S07]  /*9440*/  SEL R6, R6, R19, !P3 ;  /* 0x0000001306067207 */ /* 0x000fce0005800000 */
.L_x_183:
[----:B------:R-:W-:Y:S05]  /*9450*/  BSYNC B1 ;  /* 0x0000000000017941 */ /* 0x000fea0003800000 */
.L_x_182:
[----:B------:R-:W-:-:S13]  /*9460*/  LOP3.LUT P0, RZ, R7, 0xff, RZ, 0xc0, !PT ;  /* 0x000000ff07ff7812 */ /* 0x000fda000780c0ff */
[----:B------:R-:W-:Y:S05]  /*9470*/  @P0 BRA `(.L_x_186) ;  /* 0xfffffff400400947 */ /* 0x000fea000383ffff */
[----:B------:R-:W-:Y:S05]  /*9480*/  BSYNC B0 ;  /* 0x0000000000007941 */ /* 0x000fea0003800000 */
.L_x_175:
[----:B------:R-:W-:-:S03]  /*9490*/  UMOV UR8, 0xffffffff ;  /* 0xffffffff00087882 */ /* 0x000fc60000000000 */
[----:B------:R-:W-:Y:S05]  /*94a0*/  BRA.DIV UR8, `(.L_x_187) ;  /* 0x0000000608407947 */ /* 0x000fea000b800000 */
[----:B------:R-:W-:-:S13]  /*94b0*/  ELECT P0, URZ, PT ;  /* 0x00000000003f782f */ /* 0x000fda0003800000 */
.L_x_202:
[----:B------:R-:W-:Y:S04]  /*94c0*/  BSSY B0, `(.L_x_188) ;  /* 0x0000034000007945 */ /* 0x000fe80003800000 */
[----:B------:R-:W-:Y:S05]  /*94d0*/  @!P0 BRA `(.L_x_189) ;  /* 0x0000000000c88947 */ /* 0x000fea0003800000 */
[----:B------:R-:W-:-:S04]  /*94e0*/  LOP3.LUT R4, R4, 0x2, RZ, 0xfc, !PT ;  /* 0x0000000204047812 */ /* 0x000fc800078efcff */
[----:B------:R-:W-:-:S13]  /*94f0*/  ISETP.NE.AND P0, PT, R4, 0x3, PT ;  /* 0x000000030400780c */ /* 0x000fda0003f05270 */
[----:B------:R-:W-:Y:S05]  /*9500*/  @!P0 BRA `(.L_x_190) ;  /* 0x0000000000048947 */ /* 0x000fea0003800000 */
[----:B------:R-:W-:Y:S01]  /*9510*/  BPT.TRAP 0x1 ;  /* 0x000000040000795c */ /* 0x000fe20000300000 */
.L_x_190:
[----:B------:R-:W0:Y:S01]  /*9520*/  S2R R3, SR_CgaCtaId ;  /* 0x0000000000037919 */ /* 0x000e220000008800 */
[----:B------:R-:W-:-:S04]  /*9530*/  MOV R0, 0x400 ;  /* 0x0000040000007802 */ /* 0x000fc80000000f00 */
[----:B0-----:R-:W-:Y:S02]  /*9540*/  LEA R0, R3, R0, 0x18 ;  /* 0x0000000003007211 */ /* 0x001fe400078ec0ff */
[----:B------:R-:W-:-:S03]  /*9550*/  SHF.L.U32 R3, R11, 0x1f, RZ ;  /* 0x0000001f0b037819 */ /* 0x000fc600000006ff */
[----:B------:R-:W-:-:S04]  /*9560*/  VIADD R0, R0, 0x28 ;  /* 0x0000002800007836 */ /* 0x000fc80000000000 */
[C---:B------:R-:W-:Y:S02]  /*9570*/  IMAD R6, R15.reuse, 0x8, R0 ;  /* 0x000000080f067824 */ /* 0x040fe400078e0200 */
[----:B------:R-:W-:Y:S02]  /*9580*/  VIADD R15, R15, 0x1 ;  /* 0x000000010f0f7836 */ /* 0x000fe40000000000 */
[----:B------:R-:W0:Y:S03]  /*9590*/  SYNCS.PHASECHK.TRANS64.TRYWAIT P0, [R6+URZ], R3 ;  /* 0x00000003060075a7 */ /* 0x000e26000800017f */
[----:B------:R-:W-:-:S04]  /*95a0*/  ISETP.NE.AND P1, PT, R15, 0x5, PT ;  /* 0x000000050f00780c */ /* 0x000fc80003f25270 */
[----:B------:R-:W-:Y:S02]  /*95b0*/  SEL R2, RZ, 0x1, P1 ;  /* 0x00000001ff027807 */ /* 0x000fe40000800000 */
[----:B------:R-:W-:Y:S02]  /*95c0*/  SEL R15, R15, RZ, P1 ;  /* 0x000000ff0f0f7207 */ /* 0x000fe40000800000 */
[----:B------:R-:W-:-:S03]  /*95d0*/  LOP3.LUT R8, R11, R2, RZ, 0x3c, !PT ;  /* 0x000000020b087212 */ /* 0x000fc600078e3cff */
[----:B------:R-:W-:Y:S01]  /*95e0*/  IMAD R7, R15, 0x8, R0 ;  /* 0x000000080f077824 */ /* 0x000fe200078e0200 */
[----:B------:R-:W-:Y:S01]  /*95f0*/  SHF.L.U32 R4, R8, 0x1f, RZ ;  /* 0x0000001f08047819 */ /* 0x000fe200000006ff */
[----:B0-----:R-:W-:Y:S06]  /*9600*/  @!P0 BRA `(.L_x_191) ;  /* 0x0000000400088947 */ /* 0x001fec0003800000 */
.L_x_203:
[----:B------:R-:W1:Y:S01]  /*9610*/  SYNCS.PHASECHK.TRANS64.TRYWAIT P0, [R7+URZ], R4 ;  /* 0x00000004070075a7 */ /* 0x000e62000800017f */
[----:B------:R-:W-:-:S05]  /*9620*/  VIADD R2, R15, 0x1 ;  /* 0x000000010f027836 */ /* 0x000fca0000000000 */
[----:B------:R-:W-:-:S04]  /*9630*/  ISETP.NE.AND P1, PT, R2, 0x5, PT ;  /* 0x000000050200780c */ /* 0x000fc80003f25270 */
[----:B0-----:R-:W-:Y:S02]  /*9640*/  SEL R3, RZ, 0x1, P1 ;  /* 0x00000001ff037807 */ /* 0x001fe40000800000 */
[----:B------:R-:W-:Y:S02]  /*9650*/  SEL R9, R2, RZ, P1 ;  /* 0x000000ff02097207 */ /* 0x000fe40000800000 */
[----:B------:R-:W-:-:S03]  /*9660*/  LOP3.LUT R8, R8, R3, RZ, 0x3c, !PT ;  /* 0x0000000308087212 */ /* 0x000fc600078e3cff */
[----:B------:R-:W-:Y:S01]  /*9670*/  IMAD R10, R9, 0x8, R0 ;  /* 0x00000008090a7824 */ /* 0x000fe200078e0200 */
[----:B------:R-:W-:Y:S01]  /*9680*/  SHF.L.U32 R5, R8, 0x1f, RZ ;  /* 0x0000001f08057819 */ /* 0x000fe200000006ff */
[----:B-1----:R-:W-:Y:S06]  /*9690*/  @!P0 BRA `(.L_x_192) ;  /* 0x0000000000f88947 */ /* 0x002fec0003800000 */
.L_x_204:
[----:B------:R-:W1:Y:S01]  /*96a0*/  SYNCS.PHASECHK.TRANS64.TRYWAIT P0, [R10+URZ], R5 ;  /* 0x000000050a0075a7 */ /* 0x000e62000800017f */
[----:B------:R-:W-:-:S05]  /*96b0*/  VIADD R2, R9, 0x1 ;  /* 0x0000000109027836 */ /* 0x000fca0000000000 */
[----:B------:R-:W-:-:S04]  /*96c0*/  ISETP.NE.AND P1, PT, R2, 0x5, PT ;  /* 0x000000050200780c */ /* 0x000fc80003f25270 */
[----:B------:R-:W-:Y:S02]  /*96d0*/  SEL R3, RZ, 0x1, P1 ;  /* 0x00000001ff037807 */ /* 0x000fe40000800000 */
[----:B0-----:R-:W-:Y:S02]  /*96e0*/  SEL R7, R2, RZ, P1 ;  /* 0x000000ff02077207 */ /* 0x001fe40000800000 */
[----:B------:R-:W-:-:S03]  /*96f0*/  LOP3.LUT R9, R8, R3, RZ, 0x3c, !PT ;  /* 0x0000000308097212 */ /* 0x000fc600078e3cff */
[----:B------:R-:W-:Y:S01]  /*9700*/  IMAD R11, R7, 0x8, R0 ;  /* 0x00000008070b7824 */ /* 0x000fe200078e0200 */
[----:B------:R-:W-:Y:S01]  /*9710*/  SHF.L.U32 R6, R9, 0x1f, RZ ;  /* 0x0000001f09067819 */ /* 0x000fe200000006ff */
[----:B-1----:R-:W-:Y:S06]  /*9720*/  @!P0 BRA `(.L_x_193) ;  /* 0x0000000000e88947 */ /* 0x002fec0003800000 */
.L_x_205:
[----:B------:R-:W1:Y:S01]  /*9730*/  SYNCS.PHASECHK.TRANS64.TRYWAIT P0, [R11+URZ], R6 ;  /* 0x000000060b0075a7 */ /* 0x000e62000800017f */
[----:B------:R-:W-:-:S05]  /*9740*/  VIADD R2, R7, 0x1 ;  /* 0x0000000107027836 */ /* 0x000fca0000000000 */
[----:B------:R-:W-:-:S04]  /*9750*/  ISETP.NE.AND P1, PT, R2, 0x5, PT ;  /* 0x000000050200780c */ /* 0x000fc80003f25270 */
[----:B------:R-:W-:Y:S02]  /*9760*/  SEL R4, RZ, 0x1, P1 ;  /* 0x00000001ff047807 */ /* 0x000fe40000800000 */
[----:B------:R-:W-:Y:S02]  /*9770*/  SEL R3, R2, RZ, P1 ;  /* 0x000000ff02037207 */ /* 0x000fe40000800000 */
[----:B------:R-:W-:Y:S01]  /*9780*/  LOP3.LUT R4, R9, R4, RZ, 0x3c, !PT ;  /* 0x0000000409047212 */ /* 0x000fe200078e3cff */
[----:B-1----:R-:W-:Y:S06]  /*9790*/  @!P0 BRA `(.L_x_194) ;  /* 0x0000000000e08947 */ /* 0x002fec0003800000 */
.L_x_206:
[----:B------:R-:W-:Y:S01]  /*97a0*/  IMAD R3, R3, 0x8, R0 ;  /* 0x0000000803037824 */ /* 0x000fe200078e0200 */
[----:B------:R-:W-:-:S07]  /*97b0*/  SHF.L.U32 R0, R4, 0x1f, RZ ;  /* 0x0000001f04007819 */ /* 0x000fce00000006ff */
.L_x_195:
[----:B--2---:R2:W3:Y:S02]  /*97c0*/  SYNCS.PHASECHK.TRANS64.TRYWAIT P0, [R3+URZ], R0 ;  /* 0x00000000030075a7 */ /* 0x0044e4000800017f */
[----:B---3--:R-:W-:Y:S05]  /*97d0*/  @!P0 NANOSLEEP.SYNCS 0x989680 ;  /* 0x009896800000895d */ /* 0x008fea0003900000 */
[----:B------:R-:W3:Y:S02]  /*97e0*/  @!P0 SYNCS.PHASECHK.TRANS64 P0, [R3+URZ], R0 ;  /* 0x00000000030085a7 */ /* 0x000ee4000800007f */
[----:B---3--:R-:W-:Y:S05]  /*97f0*/  @!P0 BRA `(.L_x_195) ;  /* 0xfffffffc00f08947 */ /* 0x008fea000383ffff */
.L_x_189:
[----:B------:R-:W-:Y:S05]  /*9800*/  BSYNC B0 ;  /* 0x0000000000007941 */ /* 0x000fea0003800000 */
.L_x_188:
[----:B------:R-:W-:Y:S05]  /*9810*/  EXIT ;  /* 0x000000000000794d */ /* 0x000fea0003800000 */
.L_x_21:
[----:B-1----:R-:W-:-:S04]  /*9820*/  IMAD.U32 R13, RZ, RZ, UR6 ;  /* 0x00000006ff0d7e24 */ /* 0x002fc8000f8e00ff */
[----:B------:R1:W4:Y:S03]  /*9830*/  SYNCS.PHASECHK.TRANS64.TRYWAIT P0, [R13+URZ], R12 ;  /* 0x0000000c0d0075a7 */ /* 0x000326000800017f */
[----:B----4-:R-:W-:Y:S05]  /*9840*/  @!P0 NANOSLEEP.SYNCS 0x989680 ;  /* 0x009896800000895d */ /* 0x010fea0003900000 */
[----:B------:R-:W4:Y:S02]  /*9850*/  @!P0 SYNCS.PHASECHK.TRANS64 P0, [R13+URZ], R12 ;  /* 0x0000000c0d0085a7 */ /* 0x000f24000800007f */
[----:B----4-:R-:W-:Y:S05]  /*9860*/  @!P0 BRA `(.L_x_21) ;  /* 0xfffffffc00ec8947 */ /* 0x010fea000383ffff */
[----:B------:R-:W-:Y:S05]  /*9870*/  BRA `(.L_x_20) ;  /* 0xffffff7c00e87947 */ /* 0x000fea000383ffff */
.L_x_27:
[----:B-1----:R-:W-:-:S04]  /*9880*/  IMAD.U32 R15, RZ, RZ, UR12 ;  /* 0x0000000cff0f7e24 */ /* 0x002fc8000f8e00ff */
[----:B------:R1:W4:Y:S03]  /*9890*/  SYNCS.PHASECHK.TRANS64.TRYWAIT P0, [R15+URZ], R14 ;  /* 0x0000000e0f0075a7 */ /* 0x000326000800017f */
[----:B----4-:R-:W-:Y:S05]  /*98a0*/  @!P0 NANOSLEEP.SYNCS 0x989680 ;  /* 0x009896800000895d */ /* 0x010fea0003900000 */
[----:B------:R-:W4:Y:S02]  /*98b0*/  @!P0 SYNCS.PHASECHK.TRANS64 P0, [R15+URZ], R14 ;  /* 0x0000000e0f0085a7 */ /* 0x000f24000800007f */
[----:B----4-:R-:W-:Y:S05]  /*98c0*/  @!P0 BRA `(.L_x_27) ;  /* 0xfffffffc00ec8947 */ /* 0x010fea000383ffff */
[----:B------:R-:W-:Y:S05]  /*98d0*/  BRA `(.L_x_26) ;  /* 0xffffff8800547947 */ /* 0x000fea000383ffff */
.L_x_176:
[----:B------:R-:W-:Y:S01]  /*98e0*/  BSSY B1, `(.L_x_196) ;  /* 0x0000006000017945 */ /* 0x000fe20003800000 */
[----:B------:R-:W-:-:S07]  /*98f0*/  IMAD.MOV.U32 R7, RZ, RZ, -0x1 ;  /* 0xffffffffff077424 */ /* 0x000fce00078e00ff */
[----:B------:R-:W-:Y:S05]  /*9900*/  WARPSYNC.COLLECTIVE R7, `(.L_x_197) ;  /* 0x00000000070c7348 */ /* 0x000fea0003c00000 */
[----:B------:R-:W-:Y:S02]  /*9910*/  ELECT P0, UR62, PT ;  /* 0x00000000003e782f */ /* 0x000fe40003800000 */
[----:B------:R-:W-:Y:S01]  /*9920*/  MOV R7, UR62 ;  /* 0x0000003e00077c02 */ /* 0x000fe20008000f00 */
[----:B------:R-:W-:Y:S10]  /*9930*/  ENDCOLLECTIVE ;  /* 0x000000000000791b */ /* 0x000ff40003800000 */
.L_x_197:
[----:B------:R-:W-:Y:S05]  /*9940*/  BSYNC B1 ;  /* 0x0000000000017941 */ /* 0x000fea0003800000 */
.L_x_196:
[----:B------:R-:W-:Y:S05]  /*9950*/  BRA `(.L_x_198) ;  /* 0xfffffff000147947 */ /* 0x000fea000383ffff */
.L_x_179:
[----:B-1----:R1:W2:Y:S02]  /*9960*/  SYNCS.PHASECHK.TRANS64.TRYWAIT P0, [R20+URZ+0x28], R9 ;  /* 0x00002809140075a7 */ /* 0x0022a4000800017f */
[----:B--2---:R-:W-:Y:S05]  /*9970*/  @!P0 NANOSLEEP.SYNCS 0x989680 ;  /* 0x009896800000895d */ /* 0x004fea0003900000 */
[----:B------:R-:W2:Y:S02]  /*9980*/  @!P0 SYNCS.PHASECHK.TRANS64 P0, [R20+URZ+0x28], R9 ;  /* 0x00002809140085a7 */ /* 0x000ea4000800007f */
[----:B--2---:R-:W-:Y:S05]  /*9990*/  @!P0 BRA `(.L_x_179) ;  /* 0xfffffffc00f08947 */ /* 0x004fea000383ffff */
[----:B------:R-:W-:Y:S05]  /*99a0*/  BRA `(.L_x_199) ;  /* 0xfffffff000507947 */ /* 0x000fea000383ffff */
.L_x_187:
[----:B------:R-:W-:Y:S01]  /*99b0*/  BSSY B0, `(.L_x_200) ;  /* 0x0000006000007945 */ /* 0x000fe20003800000 */
[----:B------:R-:W-:-:S07]  /*99c0*/  IMAD.MOV.U32 R7, RZ, RZ, -0x1 ;  /* 0xffffffffff077424 */ /* 0x000fce00078e00ff */
[----:B------:R-:W-:Y:S05]  /*99d0*/  WARPSYNC.COLLECTIVE R7, `(.L_x_201) ;  /* 0x00000000070c7348 */ /* 0x000fea0003c00000 */
[----:B------:R-:W-:Y:S02]  /*99e0*/  ELECT P0, UR62, PT ;  /* 0x00000000003e782f */ /* 0x000fe40003800000 */
[----:B------:R-:W-:Y:S01]  /*99f0*/  MOV R7, UR62 ;  /* 0x0000003e00077c02 */ /* 0x000fe20008000f00 */
[----:B------:R-:W-:Y:S10]  /*9a00*/  ENDCOLLECTIVE ;  /* 0x000000000000791b */ /* 0x000ff40003800000 */
.L_x_201:
[----:B------:R-:W-:Y:S05]  /*9a10*/  BSYNC B0 ;  /* 0x0000000000007941 */ /* 0x000fea0003800000 */
.L_x_200:
[----:B------:R-:W-:Y:S05]  /*9a20*/  BRA `(.L_x_202) ;  /* 0xfffffff800a47947 */ /* 0x000fea000383ffff */
.L_x_191:
[----:B0-----:R0:W1:Y:S02]  /*9a30*/  SYNCS.PHASECHK.TRANS64.TRYWAIT P0, [R6+URZ], R3 ;  /* 0x00000003060075a7 */ /* 0x001064000800017f */
[----:B-1----:R-:W-:Y:S05]  /*9a40*/  @!P0 NANOSLEEP.SYNCS 0x989680 ;  /* 0x009896800000895d */ /* 0x002fea0003900000 */
[----:B------:R-:W1:Y:S02]  /*9a50*/  @!P0 SYNCS.PHASECHK.TRANS64 P0, [R6+URZ], R3 ;  /* 0x00000003060085a7 */ /* 0x000e64000800007f */
[----:B-1----:R-:W-:Y:S05]  /*9a60*/  @!P0 BRA `(.L_x_191) ;  /* 0xfffffffc00f08947 */ /* 0x002fea000383ffff */
[----:B------:R-:W-:Y:S05]  /*9a70*/  BRA `(.L_x_203) ;  /* 0xfffffff800e47947 */ /* 0x000fea000383ffff */
.L_x_192:
[----:B0-----:R0:W1:Y:S02]  /*9a80*/  SYNCS.PHASECHK.TRANS64.TRYWAIT P0, [R7+URZ], R4 ;  /* 0x00000004070075a7 */ /* 0x001064000800017f */
[----:B-1----:R-:W-:Y:S05]  /*9a90*/  @!P0 NANOSLEEP.SYNCS 0x989680 ;  /* 0x009896800000895d */ /* 0x002fea0003900000 */
[----:B------:R-:W1:Y:S02]  /*9aa0*/  @!P0 SYNCS.PHASECHK.TRANS64 P0, [R7+URZ], R4 ;  /* 0x00000004070085a7 */ /* 0x000e64000800007f */
[----:B-1----:R-:W-:Y:S05]  /*9ab0*/  @!P0 BRA `(.L_x_192) ;  /* 0xfffffffc00f08947 */ /* 0x002fea000383ffff */
[----:B------:R-:W-:Y:S05]  /*9ac0*/  BRA `(.L_x_204) ;  /* 0xfffffff800f47947 */ /* 0x000fea000383ffff */
.L_x_193:
[----:B0-----:R0:W1:Y:S02]  /*9ad0*/  SYNCS.PHASECHK.TRANS64.TRYWAIT P0, [R10+URZ], R5 ;  /* 0x000000050a0075a7 */ /* 0x001064000800017f */
[----:B-1----:R-:W-:Y:S05]  /*9ae0*/  @!P0 NANOSLEEP.SYNCS 0x989680 ;  /* 0x009896800000895d */ /* 0x002fea0003900000 */
[----:B------:R-:W1:Y:S02]  /*9af0*/  @!P0 SYNCS.PHASECHK.TRANS64 P0, [R10+URZ], R5 ;  /* 0x000000050a0085a7 */ /* 0x000e64000800007f */
[----:B-1----:R-:W-:Y:S05]  /*9b00*/  @!P0 BRA `(.L_x_193) ;  /* 0xfffffffc00f08947 */ /* 0x002fea000383ffff */
[----:B------:R-:W-:Y:S05]  /*9b10*/  BRA `(.L_x_205) ;  /* 0xfffffffc00047947 */ /* 0x000fea000383ffff */
.L_x_194:
[----:B-1----:R1:W2:Y:S02]  /*9b20*/  SYNCS.PHASECHK.TRANS64.TRYWAIT P0, [R11+URZ], R6 ;  /* 0x000000060b0075a7 */ /* 0x0022a4000800017f */
[----:B--2---:R-:W-:Y:S05]  /*9b30*/  @!P0 NANOSLEEP.SYNCS 0x989680 ;  /* 0x009896800000895d */ /* 0x004fea0003900000 */
[----:B------:R-:W2:Y:S02]  /*9b40*/  @!P0 SYNCS.PHASECHK.TRANS64 P0, [R11+URZ], R6 ;  /* 0x000000060b0085a7 */ /* 0x000ea4000800007f */
[----:B--2---:R-:W-:Y:S05]  /*9b50*/  @!P0 BRA `(.L_x_194) ;  /* 0xfffffffc00f08947 */ /* 0x004fea000383ffff */
[----:B------:R-:W-:Y:S05]  /*9b60*/  BRA `(.L_x_206) ;  /* 0xfffffffc000c7947 */ /* 0x000fea000383ffff */
.L_x_207:
[----:B------:R-:W-:-:S00]  /*9b70*/  BRA `(.L_x_207) ;  /* 0xfffffffc00fc7947 */ /* 0x000fc0000383ffff */
[----:B------:R-:W-:-:S00]  /*9b80*/  NOP ;  /* 0x0000000000007918 */ /* 0x000fc00000000000 */
[----:B------:R-:W-:-:S00]  /*9b90*/  NOP ;  /* 0x0000000000007918 */ /* 0x000fc00000000000 */
[----:B------:R-:W-:-:S00]  /*9ba0*/  NOP ;  /* 0x0000000000007918 */ /* 0x000fc00000000000 */
[----:B------:R-:W-:-:S00]  /*9bb0*/  NOP ;  /* 0x0000000000007918 */ /* 0x000fc00000000000 */
[----:B------:R-:W-:-:S00]  /*9bc0*/  NOP ;  /* 0x0000000000007918 */ /* 0x000fc00000000000 */
[----:B------:R-:W-:-:S00]  /*9bd0*/  NOP ;  /* 0x0000000000007918 */ /* 0x000fc00000000000 */
[----:B------:R-:W-:-:S00]  /*9be0*/  NOP ;  /* 0x0000000000007918 */ /* 0x000fc00000000000 */
[----:B------:R-:W-:-:S00]  /*9bf0*/  NOP ;  /* 0x0000000000007918 */ /* 0x000fc00000000000 */
.L_x_208:


//--------------------- .nv.shared._ZN7cutlass13device_kernelINS_4gemm6kernel13GemmUniversalIN4cute5tupleIJiiiiEEENS1_10collective13CollectiveMmaINS1_37MainloopSm90TmaGmmaWarpSpecializedFP8ILi5ENS5_IJNS4_1CILi2EEESB_NSA_ILi1EEEEEENS1_35KernelTmaWarpSpecializedCooperativeEEENS5_IJNSA_ILi256EEENSA_ILi64EEESH_EEENS_12float_e5m2_tENS5_IJlSC_lEEESJ_SK_NS4_8TiledMMAINS4_8MMA_AtomIJNS4_4SM904GMMA30MMA_64x64x32_F32E5M2E5M2_SS_TNILNSO_7ScaleInE1ELSQ_1EEEEEENS4_6LayoutINS5_IJSB_SC_SC_EEENS5_IJSC_NSA_ILi0EEESV_EEEEENS5_IJNS4_10UnderscoreESY_SY_EEEEENS4_23SM90_TMA_LOAD_MULTICASTENS4_14ComposedLayoutINS4_7SwizzleILi2ELi4ELi3EEENS4_18smem_ptr_flag_bitsILi8EEENST_INS5_IJNSA_ILi8EEESH_EEENS5_IJSH_SC_EEEEEEEvNS4_8identityES11_S1B_vS1C_EENS_8epilogue10collective6detail29Sm90TmaWarpSpecializedAdapterINS1F_15DefaultEpilogueISJ_SK_SK_NS1E_6thread17LinearCombinationISJ_Li1EffLNS1J_9ScaleType4KindE0ELNS_15FloatRoundStyleE2ESJ_EENS1_15EpilogueDefaultEEEEEvvEEEEvNT_6ParamsE --------------------------
	.section	.nv.shared._ZN7cutlass13device_kernelINS_4gemm6kernel13GemmUniversalIN4cute5tupleIJiiiiEEENS1_10collective13CollectiveMmaINS1_37MainloopSm90TmaGmmaWarpSpecializedFP8ILi5ENS5_IJNS4_1CILi2EEESB_NSA_ILi1EEEEEENS1_35KernelTmaWarpSpecializedCooperativeEEENS5_IJNSA_ILi256EEENSA_ILi64EEESH_EEENS_12float_e5m2_tENS5_IJlSC_lEEESJ_SK_NS4_8TiledMMAINS4_8MMA_AtomIJNS4_4SM904GMMA30MMA_64x64x32_F32E5M2E5M2_SS_TNILNSO_7ScaleInE1ELSQ_1EEEEEENS4_6LayoutINS5_IJSB_SC_SC_EEENS5_IJSC_NSA_ILi0EEESV_EEEEENS5_IJNS4_10UnderscoreESY_SY_EEEEENS4_23SM90_TMA_LOAD_MULTICASTENS4_14ComposedLayoutINS4_7SwizzleILi2ELi4ELi3EEENS4_18smem_ptr_flag_bitsILi8EEENST_INS5_IJNSA_ILi8EEESH_EEENS5_IJSH_SC_EEEEEEEvNS4_8identityES11_S1B_vS1C_EENS_8epilogue10collective6detail29Sm90TmaWarpSpecializedAdapterINS1F_15DefaultEpilogueISJ_SK_SK_NS1E_6thread17LinearCombinationISJ_Li1EffLNS1J_9ScaleType4KindE0ELNS_15FloatRoundStyleE2ESJ_EENS1_15EpilogueDefaultEEEEEvvEEEEvNT_6ParamsE,"aw",@nobits
	.sectionflags	@""
	.align	16
	.zero		1024


//--------------------- .nv.shared.reserved.0     --------------------------
	.section	.nv.shared.reserved.0,"aw",@nobits
	.weak		__nv_reservedSMEM_offset_0_alias
	.size		__nv_reservedSMEM_offset_0_alias, 0, 0
	.other		__nv_reservedSMEM_offset_0_alias,@"STO_CUDA_RESERVED_SHARED STV_DEFAULT"
__nv_reservedSMEM_offset_0_alias:
	.zero		0


//--------------------- .nv.global                --------------------------
	.section	.nv.global,"aw",@nobits
.nv.global:
	.type		_ZN39_INTERNAL_3bf90532_4_k_cu_8d138bc5_57384cute1_E,@object
	.size		_ZN39_INTERNAL_3bf90532_4_k_cu_8d138bc5_57384cute1_E,(_ZN39_INTERNAL_3bf90532_4_k_cu_8d138bc5_57384cuda3std3__45__cpo6cbeginE - _ZN39_INTERNAL_3bf90532_4_k_cu_8d138bc5_57384cute1_E)
_ZN39_INTERNAL_3bf90532_4_k_cu_8d138bc5_57384cute1_E:
	.zero		1
	.type		_ZN39_INTERNAL_3bf90532_4_k_cu_8d138bc5_57384cuda3std3__45__cpo6cbeginE,@object
	.size		_ZN39_INTERNAL_3bf90532_4_k_cu_8d138bc5_57384cuda3std3__45__cpo6cbeginE,(_ZN39_INTERNAL_3bf90532_4_k_cu_8d138bc5_57384cuda3std3__48in_placeE - _ZN39_INTERNAL_3bf90532_4_k_cu_8d138bc5_57384cuda3std3__45__cpo6cbeginE)
_ZN39_INTERNAL_3bf90532_4_k_cu_8d138bc5_57384cuda3std3__45__cpo6cbeginE:
	.zero		1
	.type		_ZN39_INTERNAL_3bf90532_4_k_cu_8d138bc5_57384cuda3std3__48in_placeE,@object
	.size		_ZN39_INTERNAL_3bf90532_4_k_cu_8d138bc5_57384cuda3std3__48in_placeE,(_ZN39_INTERNAL_3bf90532_4_k_cu_8d138bc5_57384cuda3std6ranges3__45__cpo9iter_moveE - _ZN39_INTERNAL_3bf90532_4_k_cu_8d138bc5_57384cuda3std3__48in_placeE)
_ZN39_INTERNAL_3bf90532_4_k_cu_8d138bc5_57384cuda3std3__48in_placeE:
	.zero		1
	.type		_ZN39_INTERNAL_3bf90532_4_k_cu_8d138bc5_57384cuda3std6ranges3__45__cpo9iter_moveE,@object
	.size		_ZN39_INTERNAL_3bf90532_4_k_cu_8d138bc5_57384cuda3std6ranges3__45__cpo9iter_moveE,(_ZN39_INTERNAL_3bf90532_4_k_cu_8d138bc5_57384cuda3std3__45__cpo5beginE - _ZN39_INTERNAL_3bf90532_4_k_cu_8d138bc5_57384cuda3std6ranges3__45__cpo9iter_moveE)
_ZN39_INTERNAL_3bf90532_4_k_cu_8d138bc5_57384cuda3std6ranges3__45__cpo9iter_moveE:
	.zero		1
	.type		_ZN39_INTERNAL_3bf90532_4_k_cu_8d138bc5_57384cuda3std3__45__cpo5beginE,@object
	.size		_ZN39_INTERNAL_3bf90532_4_k_cu_8d138bc5_57384cuda3std3__45__cpo5beginE,(_ZN39_INTERNAL_3bf90532_4_k_cu_8d138bc5_57384cuda3std3__441_GLOBAL__N__3bf90532_4_k_cu_8d138bc5_57386ignoreE - _ZN39_INTERNAL_3bf90532_4_k_cu_8d138bc5_57384cuda3std3__45__cpo5beginE)
_ZN39_INTERNAL_3bf90532_4_k_cu_8d138bc5_57384cuda3std3__45__cpo5beginE:
	.zero		1
	.type		_ZN39_INTERNAL_3bf90532_4_k_cu_8d138bc5_57384cuda3std3__441_GLOBAL__N__3bf90532_4_k_cu_8d138bc5_57386ignoreE,@object
	.size		_ZN39_INTERNAL_3bf90532_4_k_cu_8d138bc5_57384cuda3std3__441_GLOBAL__N__3bf90532_4_k_cu_8d138bc5_57386ignoreE,(_ZN39_INTERNAL_3bf90532_4_k_cu_8d138bc5_57384cute7productE - _ZN39_INTERNAL_3bf90532_4_k_cu_8d138bc5_57384cuda3std3__441_GLOBAL__N__3bf90532_4_k_cu_8d138bc5_57386ignoreE)
_ZN39_INTERNAL_3bf90532_4_k_cu_8d138bc5_57384cuda3std3__441_GLOBAL__N__3bf90532_4_k_cu_8d138bc5_57386ignoreE:
	.zero		1
	.type		_ZN39_INTERNAL_3bf90532_4_k_cu_8d138bc5_57384cute7productE,@object
	.size		_ZN39_INTERNAL_3bf90532_4_k_cu_8d138bc5_57384cute7productE,(_ZN39_INTERNAL_3bf90532_4_k_cu_8d138bc5_57384cuda3std3__45__cpo3endE - _ZN39_INTERNAL_3bf90532_4_k_cu_8d138bc5_57384cute7productE)
_ZN39_INTERNAL_3bf90532_4_k_cu_8d138bc5_57384cute7productE:
	.zero		1
	.type		_ZN39_INTERNAL_3bf90532_4_k_cu_8d138bc5_57384cuda3std3__45__cpo3endE,@object
	.size		_ZN39_INTERNAL_3bf90532_4_k_cu_8d138bc5_57384cuda3std3__45__cpo3endE,(_ZN39_INTERNAL_3bf90532_4_k_cu_8d138bc5_57384cuda3std3__419piecewise_constructE - _ZN39_INTERNAL_3bf90532_4_k_cu_8d138bc5_57384cuda3std3__45__cpo3endE)
_ZN39_INTERNAL_3bf90532_4_k_cu_8d138bc5_57384cuda3std3__45__cpo3endE:
	.zero		1
	.type		_ZN39_INTERNAL_3bf90532_4_k_cu_8d138bc5_57384cuda3std3__419piecewise_constructE,@object
	.size		_ZN39_INTERNAL_3bf90532_4_k_cu_8d138bc5_57384cuda3std3__419piecewise_constructE,(_ZN39_INTERNAL_3bf90532_4_k_cu_8d138bc5_57384cuda3std3__45__cpo4cendE - _ZN39_INTERNAL_3bf90532_4_k_cu_8d138bc5_57384cuda3std3__419piecewise_constructE)
_ZN39_INTERNAL_3bf90532_4_k_cu_8d138bc5_57384cuda3std3__419piecewise_constructE:
	.zero		1
	.type		_ZN39_INTERNAL_3bf90532_4_k_cu_8d138bc5_57384cuda3std3__45__cpo4cendE,@object
	.size		_ZN39_INTERNAL_3bf90532_4_k_cu_8d138bc5_57384cuda3std3__45__cpo4cendE,(_ZN39_INTERNAL_3bf90532_4_k_cu_8d138bc5_57384cuda3std6ranges3__45__cpo4swapE - _ZN39_INTERNAL_3bf90532_4_k_cu_8d138bc5_57384cuda3std3__45__cpo4cendE)
_ZN39_INTERNAL_3bf90532_4_k_cu_8d138bc5_57384cuda3std3__45__cpo4cendE:
	.zero		1
	.type		_ZN39_INTERNAL_3bf90532_4_k_cu_8d138bc5_57384cuda3std6ranges3__45__cpo4swapE,@object
	.size		_ZN39_INTERNAL_3bf90532_4_k_cu_8d138bc5_57384cuda3std6ranges3__45__cpo4swapE,(.L_7 - _ZN39_INTERNAL_3bf90532_4_k_cu_8d138bc5_57384cuda3std6ranges3__45__cpo4swapE)
_ZN39_INTERNAL_3bf90532_4_k_cu_8d138bc5_57384cuda3std6ranges3__45__cpo4swapE:
	.zero		1
.L_7:


//--------------------- .nv.constant0._ZN7cutlass13device_kernelINS_4gemm6kernel13GemmUniversalIN4cute5tupleIJiiiiEEENS1_10collective13CollectiveMmaINS1_37MainloopSm90TmaGmmaWarpSpecializedFP8ILi5ENS5_IJNS4_1CILi2EEESB_NSA_ILi1EEEEEENS1_35KernelTmaWarpSpecializedCooperativeEEENS5_IJNSA_ILi256EEENSA_ILi64EEESH_EEENS_12float_e5m2_tENS5_IJlSC_lEEESJ_SK_NS4_8TiledMMAINS4_8MMA_AtomIJNS4_4SM904GMMA30MMA_64x64x32_F32E5M2E5M2_SS_TNILNSO_7ScaleInE1ELSQ_1EEEEEENS4_6LayoutINS5_IJSB_SC_SC_EEENS5_IJSC_NSA_ILi0EEESV_EEEEENS5_IJNS4_10UnderscoreESY_SY_EEEEENS4_23SM90_TMA_LOAD_MULTICASTENS4_14ComposedLayoutINS4_7SwizzleILi2ELi4ELi3EEENS4_18smem_ptr_flag_bitsILi8EEENST_INS5_IJNSA_ILi8EEESH_EEENS5_IJSH_SC_EEEEEEEvNS4_8identityES11_S1B_vS1C_EENS_8epilogue10collective6detail29Sm90TmaWarpSpecializedAdapterINS1F_15DefaultEpilogueISJ_SK_SK_NS1E_6thread17LinearCombinationISJ_Li1EffLNS1J_9ScaleType4KindE0ELNS_15FloatRoundStyleE2ESJ_EENS1_15EpilogueDefaultEEEEEvvEEEEvNT_6ParamsE --------------------------
	.section	.nv.constant0._ZN7cutlass13device_kernelINS_4gemm6kernel13GemmUniversalIN4cute5tupleIJiiiiEEENS1_10collective13CollectiveMmaINS1_37MainloopSm90TmaGmmaWarpSpecializedFP8ILi5ENS5_IJNS4_1CILi2EEESB_NSA_ILi1EEEEEENS1_35KernelTmaWarpSpecializedCooperativeEEENS5_IJNSA_ILi256EEENSA_ILi64EEESH_EEENS_12float_e5m2_tENS5_IJlSC_lEEESJ_SK_NS4_8TiledMMAINS4_8MMA_AtomIJNS4_4SM904GMMA30MMA_64x64x32_F32E5M2E5M2_SS_TNILNSO_7ScaleInE1ELSQ_1EEEEEENS4_6LayoutINS5_IJSB_SC_SC_EEENS5_IJSC_NSA_ILi0EEESV_EEEEENS5_IJNS4_10UnderscoreESY_SY_EEEEENS4_23SM90_TMA_LOAD_MULTICASTENS4_14ComposedLayoutINS4_7SwizzleILi2ELi4ELi3EEENS4_18smem_ptr_flag_bitsILi8EEENST_INS5_IJNSA_ILi8EEESH_EEENS5_IJSH_SC_EEEEEEEvNS4_8identityES11_S1B_vS1C_EENS_8epilogue10collective6detail29Sm90TmaWarpSpecializedAdapterINS1F_15DefaultEpilogueISJ_SK_SK_NS1E_6thread17LinearCombinationISJ_Li1EffLNS1J_9ScaleType4KindE0ELNS_15FloatRoundStyleE2ESJ_EENS1_15EpilogueDefaultEEEEEvvEEEEvNT_6ParamsE,"a",@progbits
	.sectionflags	@""
	.align	4
.nv.constant0._ZN7cutlass13device_kernelINS_4gemm6kernel13GemmUniversalIN4cute5tupleIJiiiiEEENS1_10collective13CollectiveMmaINS1_37MainloopSm90TmaGmmaWarpSpecializedFP8ILi5ENS5_IJNS4_1CILi2EEESB_NSA_ILi1EEEEEENS1_35KernelTmaWarpSpecializedCooperativeEEENS5_IJNSA_ILi256EEENSA_ILi64EEESH_EEENS_12float_e5m2_tENS5_IJlSC_lEEESJ_SK_NS4_8TiledMMAINS4_8MMA_AtomIJNS4_4SM904GMMA30MMA_64x64x32_F32E5M2E5M2_SS_TNILNSO_7ScaleInE1ELSQ_1EEEEEENS4_6LayoutINS5_IJSB_SC_SC_EEENS5_IJSC_NSA_ILi0EEESV_EEEEENS5_IJNS4_10UnderscoreESY_SY_EEEEENS4_23SM90_TMA_LOAD_MULTICASTENS4_14ComposedLayoutINS4_7SwizzleILi2ELi4ELi3EEENS4_18smem_ptr_flag_bitsILi8EEENST_INS5_IJNSA_ILi8EEESH_EEENS5_IJSH_SC_EEEEEEEvNS4_8identityES11_S1B_vS1C_EENS_8epilogue10collective6detail29Sm90TmaWarpSpecializedAdapterINS1F_15DefaultEpilogueISJ_SK_SK_NS1E_6thread17LinearCombinationISJ_Li1EffLNS1J_9ScaleType4KindE0ELNS_15FloatRoundStyleE2ESJ_EENS1_15EpilogueDefaultEEEEEvvEEEEvNT_6ParamsE:
	.zero		1664


//--------------------- SYMBOLS --------------------------

	.type		.nv.reservedSmem.offset0,@object
	.size		.nv.reservedSmem.offset0,0x4
